	.target	sm_90a

	.elftype	@"ET_EXEC"


//--------------------- .note.nv.tkinfo           --------------------------
	.section	.note.nv.tkinfo,"",@"SHT_NOTE"
	.sectionflags	@"SHF_NOTE_NV_TKINFO"
	.tkinfo
        /*0018*/ 	.word	0x00000002
        /*0030*/ 	.string	""
        /*0030*/ 	.string	"ptxas"
        /*0030*/ 	.string	"Cuda compilation tools, release 13.0, V13.0.88"
        /*0030*/ 	.string	"Build cuda_13.0.r13.0/compiler.36424714_0"
        /*0030*/ 	.string	"-arch sm_90a -m 64 "



//--------------------- .note.nv.cuinfo           --------------------------
	.section	.note.nv.cuinfo,"",@"SHT_NOTE"
	.sectionflags	@"SHF_NOTE_NV_CUINFO"
        /*0018*/ 	.short	0x0002
        /*001a*/ 	.short	0x005a
        /*001c*/ 	.short	0x0082
	.zero		2


//--------------------- .nv.info                  --------------------------
	.section	.nv.info,"",@"SHT_CUDA_INFO"
	.align	4


	//----- nvinfo : EIATTR_REGCOUNT
	.align		4
        /*0000*/ 	.byte	0x04, 0x2f
        /*0002*/ 	.short	(.L_12 - .L_11)
	.align		4
.L_11:
        /*0004*/ 	.word	index@(_ZN7cutlass13device_kernelINS_4gemm6kernel13GemmUniversalIN4cute5tupleIJiiiiEEENS1_10collective13CollectiveMmaINS1_37MainloopSm90TmaGmmaWarpSpecializedFP8ILi5ENS5_IJNS4_1CILi1EEESB_SB_EEENS1_35KernelTmaWarpSpecializedCooperativeEEENS5_IJNSA_ILi128EEENSA_ILi176EEESF_EEENS_12float_e4m3_tENS5_IJlSB_lEEESI_SJ_NS4_8TiledMMAINS4_8MMA_AtomIJNS4_4SM904GMMA30MMA_64x16x32_F32E4M3E4M3_SS_TNILNSN_7ScaleInE1ELSP_1EEEEEENS4_6LayoutINS5_IJNSA_ILi2EEESB_SB_EEENS5_IJSB_NSA_ILi0EEESV_EEEEENS5_IJNS4_10UnderscoreESY_SY_EEEEENS4_13SM90_TMA_LOADENS4_14ComposedLayoutINS4_7SwizzleILi3ELi4ELi3EEENS4_18smem_ptr_flag_bitsILi8EEENSS_INS5_IJNSA_ILi8EEESF_EEENS5_IJSF_SB_EEEEEEEvNS4_8identityES11_S1B_vS1C_EENS_8epilogue10collective6detail29Sm90TmaWarpSpecializedAdapterINS1F_15DefaultEpilogueISI_SJ_SJ_NS1E_6thread17LinearCombinationISI_Li1EffLNS1J_9ScaleType4KindE0ELNS_15FloatRoundStyleE2ESI_EENS1_15EpilogueDefaultEEEEEvvEEEEvNT_6ParamsE)
        /*0008*/ 	.word	0x000000a8


	//----- nvinfo : EIATTR_FRAME_SIZE
	.align		4
.L_12:
        /*000c*/ 	.byte	0x04, 0x11
        /*000e*/ 	.short	(.L_14 - .L_13)
	.align		4
.L_13:
        /*0010*/ 	.word	index@(_ZN7cutlass13device_kernelINS_4gemm6kernel13GemmUniversalIN4cute5tupleIJiiiiEEENS1_10collective13CollectiveMmaINS1_37MainloopSm90TmaGmmaWarpSpecializedFP8ILi5ENS5_IJNS4_1CILi1EEESB_SB_EEENS1_35KernelTmaWarpSpecializedCooperativeEEENS5_IJNSA_ILi128EEENSA_ILi176EEESF_EEENS_12float_e4m3_tENS5_IJlSB_lEEESI_SJ_NS4_8TiledMMAINS4_8MMA_AtomIJNS4_4SM904GMMA30MMA_64x16x32_F32E4M3E4M3_SS_TNILNSN_7ScaleInE1ELSP_1EEEEEENS4_6LayoutINS5_IJNSA_ILi2EEESB_SB_EEENS5_IJSB_NSA_ILi0EEESV_EEEEENS5_IJNS4_10UnderscoreESY_SY_EEEEENS4_13SM90_TMA_LOADENS4_14ComposedLayoutINS4_7SwizzleILi3ELi4ELi3EEENS4_18smem_ptr_flag_bitsILi8EEENSS_INS5_IJNSA_ILi8EEESF_EEENS5_IJSF_SB_EEEEEEEvNS4_8identityES11_S1B_vS1C_EENS_8epilogue10collective6detail29Sm90TmaWarpSpecializedAdapterINS1F_15DefaultEpilogueISI_SJ_SJ_NS1E_6thread17LinearCombinationISI_Li1EffLNS1J_9ScaleType4KindE0ELNS_15FloatRoundStyleE2ESI_EENS1_15EpilogueDefaultEEEEEvvEEEEvNT_6ParamsE)
        /*0014*/ 	.word	0x00000000


	//----- nvinfo : EIATTR_MIN_STACK_SIZE
	.align		4
.L_14:
        /*0018*/ 	.byte	0x04, 0x12
        /*001a*/ 	.short	(.L_16 - .L_15)
	.align		4
.L_15:
        /*001c*/ 	.word	index@(_ZN7cutlass13device_kernelINS_4gemm6kernel13GemmUniversalIN4cute5tupleIJiiiiEEENS1_10collective13CollectiveMmaINS1_37MainloopSm90TmaGmmaWarpSpecializedFP8ILi5ENS5_IJNS4_1CILi1EEESB_SB_EEENS1_35KernelTmaWarpSpecializedCooperativeEEENS5_IJNSA_ILi128EEENSA_ILi176EEESF_EEENS_12float_e4m3_tENS5_IJlSB_lEEESI_SJ_NS4_8TiledMMAINS4_8MMA_AtomIJNS4_4SM904GMMA30MMA_64x16x32_F32E4M3E4M3_SS_TNILNSN_7ScaleInE1ELSP_1EEEEEENS4_6LayoutINS5_IJNSA_ILi2EEESB_SB_EEENS5_IJSB_NSA_ILi0EEESV_EEEEENS5_IJNS4_10UnderscoreESY_SY_EEEEENS4_13SM90_TMA_LOADENS4_14ComposedLayoutINS4_7SwizzleILi3ELi4ELi3EEENS4_18smem_ptr_flag_bitsILi8EEENSS_INS5_IJNSA_ILi8EEESF_EEENS5_IJSF_SB_EEEEEEEvNS4_8identityES11_S1B_vS1C_EENS_8epilogue10collective6detail29Sm90TmaWarpSpecializedAdapterINS1F_15DefaultEpilogueISI_SJ_SJ_NS1E_6thread17LinearCombinationISI_Li1EffLNS1J_9ScaleType4KindE0ELNS_15FloatRoundStyleE2ESI_EENS1_15EpilogueDefaultEEEEEvvEEEEvNT_6ParamsE)
        /*0020*/ 	.word	0x00000000
.L_16:


//--------------------- .nv.compat                --------------------------
	.section	.nv.compat,"",@"SHT_CUDA_COMPAT_INFO"
	.align	4
        /*0000*/ 	.byte	0x02, 0x09, 0x01, 0x00, 0x02, 0x02, 0x04, 0x00, 0x02, 0x05, 0x05, 0x00, 0x03, 0x07, 0x01, 0x01
        /*0010*/ 	.byte	0x02, 0x03, 0x01, 0x00, 0x02, 0x06, 0x01, 0x00, 0x04, 0x0b, 0x08, 0x00, 0x00, 0x00, 0x00, 0x00
        /*0020*/ 	.byte	0x00, 0x00, 0x00, 0x00


//--------------------- .nv.info._ZN7cutlass13device_kernelINS_4gemm6kernel13GemmUniversalIN4cute5tupleIJiiiiEEENS1_10collective13CollectiveMmaINS1_37MainloopSm90TmaGmmaWarpSpecializedFP8ILi5ENS5_IJNS4_1CILi1EEESB_SB_EEENS1_35KernelTmaWarpSpecializedCooperativeEEENS5_IJNSA_ILi128EEENSA_ILi176EEESF_EEENS_12float_e4m3_tENS5_IJlSB_lEEESI_SJ_NS4_8TiledMMAINS4_8MMA_AtomIJNS4_4SM904GMMA30MMA_64x16x32_F32E4M3E4M3_SS_TNILNSN_7ScaleInE1ELSP_1EEEEEENS4_6LayoutINS5_IJNSA_ILi2EEESB_SB_EEENS5_IJSB_NSA_ILi0EEESV_EEEEENS5_IJNS4_10UnderscoreESY_SY_EEEEENS4_13SM90_TMA_LOADENS4_14ComposedLayoutINS4_7SwizzleILi3ELi4ELi3EEENS4_18smem_ptr_flag_bitsILi8EEENSS_INS5_IJNSA_ILi8EEESF_EEENS5_IJSF_SB_EEEEEEEvNS4_8identityES11_S1B_vS1C_EENS_8epilogue10collective6detail29Sm90TmaWarpSpecializedAdapterINS1F_15DefaultEpilogueISI_SJ_SJ_NS1E_6thread17LinearCombinationISI_Li1EffLNS1J_9ScaleType4KindE0ELNS_15FloatRoundStyleE2ESI_EENS1_15EpilogueDefaultEEEEEvvEEEEvNT_6ParamsE --------------------------
	.section	.nv.info._ZN7cutlass13device_kernelINS_4gemm6kernel13GemmUniversalIN4cute5tupleIJiiiiEEENS1_10collective13CollectiveMmaINS1_37MainloopSm90TmaGmmaWarpSpecializedFP8ILi5ENS5_IJNS4_1CILi1EEESB_SB_EEENS1_35KernelTmaWarpSpecializedCooperativeEEENS5_IJNSA_ILi128EEENSA_ILi176EEESF_EEENS_12float_e4m3_tENS5_IJlSB_lEEESI_SJ_NS4_8TiledMMAINS4_8MMA_AtomIJNS4_4SM904GMMA30MMA_64x16x32_F32E4M3E4M3_SS_TNILNSN_7ScaleInE1ELSP_1EEEEEENS4_6LayoutINS5_IJNSA_ILi2EEESB_SB_EEENS5_IJSB_NSA_ILi0EEESV_EEEEENS5_IJNS4_10UnderscoreESY_SY_EEEEENS4_13SM90_TMA_LOADENS4_14ComposedLayoutINS4_7SwizzleILi3ELi4ELi3EEENS4_18smem_ptr_flag_bitsILi8EEENSS_INS5_IJNSA_ILi8EEESF_EEENS5_IJSF_SB_EEEEEEEvNS4_8identityES11_S1B_vS1C_EENS_8epilogue10collective6detail29Sm90TmaWarpSpecializedAdapterINS1F_15DefaultEpilogueISI_SJ_SJ_NS1E_6thread17LinearCombinationISI_Li1EffLNS1J_9ScaleType4KindE0ELNS_15FloatRoundStyleE2ESI_EENS1_15EpilogueDefaultEEEEEvvEEEEvNT_6ParamsE,"",@"SHT_CUDA_INFO"
	.sectionflags	@""
	.align	4


	//----- nvinfo : EIATTR_CUDA_API_VERSION
	.align		4
        /*0000*/ 	.byte	0x04, 0x37
        /*0002*/ 	.short	(.L_18 - .L_17)
.L_17:
        /*0004*/ 	.word	0x00000082


	//----- nvinfo : EIATTR_KPARAM_INFO
	.align		4
.L_18:
        /*0008*/ 	.byte	0x04, 0x17
        /*000a*/ 	.short	(.L_20 - .L_19)
.L_19:
        /*000c*/ 	.word	0x00000000
        /*0010*/ 	.short	0x0000
        /*0012*/ 	.short	0x0070
        /*0014*/ 	.byte	0x00, 0xf0, 0x01, 0x10


	//----- nvinfo : EIATTR_SPARSE_MMA_MASK
	.align		4
.L_20:
        /*0018*/ 	.byte	0x03, 0x50
        /*001a*/ 	.short	0x0000


	//----- nvinfo : EIATTR_MAXREG_COUNT
	.align		4
        /*001c*/ 	.byte	0x03, 0x1b
        /*001e*/ 	.short	0x00a8


	//----- nvinfo : EIATTR_NUM_BARRIERS
	.align		4
        /*0020*/ 	.byte	0x02, 0x4c
        /*0022*/ 	.byte	0x01
	.zero		1


	//----- nvinfo : EIATTR_MERCURY_ISA_VERSION
	.align		4
        /*0024*/ 	.byte	0x03, 0x5f
        /*0026*/ 	.short	0x0101


	//----- nvinfo : EIATTR_INT_WARP_WIDE_INSTR_OFFSETS
	.align		4
        /*0028*/ 	.byte	0x04, 0x31
        /*002a*/ 	.short	(.L_22 - .L_21)


	//   ....[0]....
.L_21:
        /*002c*/ 	.word	0x000003f0


	//   ....[1]....
        /*0030*/ 	.word	0x00000400


	//   ....[2]....
        /*0034*/ 	.word	0x000004f0


	//----- nvinfo : EIATTR_COOP_GROUP_MASK_REGIDS
	.align		4
.L_22:
        /*0038*/ 	.byte	0x04, 0x29
        /*003a*/ 	.short	(.L_24 - .L_23)


	//   ....[0]....
.L_23:
        /*003c*/ 	.word	0xffffffff


	//   ....[1]....
        /*0040*/ 	.word	0xffffffff


	//   ....[2]....
        /*0044*/ 	.word	0xffffffff


	//   ....[3]....
        /*0048*/ 	.word	0xffffffff


	//   ....[4]....
        /*004c*/ 	.word	0xffffffff


	//----- nvinfo : EIATTR_COOP_GROUP_INSTR_OFFSETS
	.align		4
.L_24:
        /*0050*/ 	.byte	0x04, 0x28
        /*0052*/ 	.short	(.L_26 - .L_25)


	//   ....[0]....
.L_25:
        /*0054*/ 	.word	0x00000060


	//   ....[1]....
        /*0058*/ 	.word	0x00000070


	//   ....[2]....
        /*005c*/ 	.word	0x00000130


	//   ....[3]....
        /*0060*/ 	.word	0x000002e0


	//   ....[4]....
        /*0064*/ 	.word	0x00000fe0


	//----- nvinfo : EIATTR_REG_RECONFIG
	.align		4
.L_26:
        /*0068*/ 	.byte	0x01, 0x54
	.zero		2


	//----- nvinfo : EIATTR_MBARRIER_INSTR_OFFSETS
	.align		4
        /*006c*/ 	.byte	0x04, 0x39
        /*006e*/ 	.short	(.L_28 - .L_27)


	//   ....[0]....
.L_27:
        /*0070*/ 	.word	0x00000230
        /*0074*/ 	.word	0x000000ff
        /*0078*/ 	.word	0x00000000
        /*007c*/ 	.short	0x0100
        /*007e*/ 	.byte	0x08
	.zero		1


	//   ....[1]....
        /*0080*/ 	.word	0x00000240
        /*0084*/ 	.word	0x000000ff
        /*0088*/ 	.word	0x00000028
        /*008c*/ 	.short	0x0100
        /*008e*/ 	.byte	0x08
	.zero		1


	//   ....[2]....
        /*0090*/ 	.word	0x00000250
        /*0094*/ 	.word	0x000000ff
        /*0098*/ 	.word	0x00000008
        /*009c*/ 	.short	0x0100
        /*009e*/ 	.byte	0x08
	.zero		1


	//   ....[3]....
        /*00a0*/ 	.word	0x00000260
        /*00a4*/ 	.word	0x000000ff
        /*00a8*/ 	.word	0x00000030
        /*00ac*/ 	.short	0x0100
        /*00ae*/ 	.byte	0x08
	.zero		1


	//   ....[4]....
        /*00b0*/ 	.word	0x00000270
        /*00b4*/ 	.word	0x000000ff
        /*00b8*/ 	.word	0x00000010
        /*00bc*/ 	.short	0x0100
        /*00be*/ 	.byte	0x08
	.zero		1


	//   ....[5]....
        /*00c0*/ 	.word	0x00000280
        /*00c4*/ 	.word	0x000000ff
        /*00c8*/ 	.word	0x00000038
        /*00cc*/ 	.short	0x0100
        /*00ce*/ 	.byte	0x08
	.zero		1


	//   ....[6]....
        /*00d0*/ 	.word	0x00000290
        /*00d4*/ 	.word	0x000000ff
        /*00d8*/ 	.word	0x00000018
        /*00dc*/ 	.short	0x0100
        /*00de*/ 	.byte	0x08
	.zero		1


	//   ....[7]....
        /*00e0*/ 	.word	0x000002a0
        /*00e4*/ 	.word	0x000000ff
        /*00e8*/ 	.word	0x00000040
        /*00ec*/ 	.short	0x0100
        /*00ee*/ 	.byte	0x08
	.zero		1


	//   ....[8]....
        /*00f0*/ 	.word	0x000002b0
        /*00f4*/ 	.word	0x000000ff
        /*00f8*/ 	.word	0x00000020
        /*00fc*/ 	.short	0x0100
        /*00fe*/ 	.byte	0x08
	.zero		1


	//   ....[9]....
        /*0100*/ 	.word	0x000002c0
        /*0104*/ 	.word	0x000000ff
        /*0108*/ 	.word	0x00000048
        /*010c*/ 	.short	0x0100
        /*010e*/ 	.byte	0x08
	.zero		1


	//   ....[10]....
        /*0110*/ 	.word	0x00000540
        /*0114*/ 	.word	0x000000ff
        /*0118*/ 	.word	0x00000060
        /*011c*/ 	.short	0x0100
        /*011e*/ 	.byte	0x06
	.zero		1


	//   ....[11]....
        /*0120*/ 	.word	0x000005a0
        /*0124*/ 	.word	0x000000ff
        /*0128*/ 	.word	0x00000068
        /*012c*/ 	.short	0x0100
        /*012e*/ 	.byte	0x06
	.zero		1


	//   ....[12]....
        /*0130*/ 	.word	0x00001680
        /*0134*/ 	.word	0x000000ff
        /*0138*/ 	.word	0x00000000
        /*013c*/ 	.short	0x010a
        /*013e*/ 	.byte	0x05
	.zero		1


	//   ....[13]....
        /*0140*/ 	.word	0x000016e0
        /*0144*/ 	.word	0x000000ff
        /*0148*/ 	.word	0x00000000
        /*014c*/ 	.short	0x010a
        /*014e*/ 	.byte	0x05
	.zero		1


	//   ....[14]....
        /*0150*/ 	.word	0x00002e10
        /*0154*/ 	.word	0x000000ff
        /*0158*/ 	.word	0x00000000
        /*015c*/ 	.short	0x010a
        /*015e*/ 	.byte	0x0e
	.zero		1


	//   ....[15]....
        /*0160*/ 	.word	0x00002e50
        /*0164*/ 	.word	0x000000ff
        /*0168*/ 	.word	0x00000000
        /*016c*/ 	.short	0x010a
        /*016e*/ 	.byte	0x0e
	.zero		1


	//   ....[16]....
        /*0170*/ 	.word	0x00004300
        /*0174*/ 	.word	0x000000ff
        /*0178*/ 	.word	0x00000000
        /*017c*/ 	.short	0x0101
        /*017e*/ 	.byte	0x0d
	.zero		1


	//   ....[17]....
        /*0180*/ 	.word	0x00004ad0
        /*0184*/ 	.word	0x000000ff
        /*0188*/ 	.word	0x00000000
        /*018c*/ 	.short	0x0101
        /*018e*/ 	.byte	0x06
	.zero		1


	//   ....[18]....
        /*0190*/ 	.word	0x0000c320
        /*0194*/ 	.word	0x00000013
        /*0198*/ 	.word	0x00000028
        /*019c*/ 	.short	0x010a
        /*019e*/ 	.byte	0x3f
	.zero		1


	//   ....[19]....
        /*01a0*/ 	.word	0x0000c6c0
        /*01a4*/ 	.word	0x00000008
        /*01a8*/ 	.word	0x00000068
        /*01ac*/ 	.short	0x0101
        /*01ae*/ 	.byte	0x3f
	.zero		1


	//   ....[20]....
        /*01b0*/ 	.word	0x0000cdd0
        /*01b4*/ 	.word	0x00000006
        /*01b8*/ 	.word	0x00000000
        /*01bc*/ 	.short	0x010a
        /*01be*/ 	.byte	0x3f
	.zero		1


	//   ....[21]....
        /*01c0*/ 	.word	0x0000ce50
        /*01c4*/ 	.word	0x00000007
        /*01c8*/ 	.word	0x00000000
        /*01cc*/ 	.short	0x010a
        /*01ce*/ 	.byte	0x3f
	.zero		1


	//   ....[22]....
        /*01d0*/ 	.word	0x0000cee0
        /*01d4*/ 	.word	0x0000000a
        /*01d8*/ 	.word	0x00000000
        /*01dc*/ 	.short	0x010a
        /*01de*/ 	.byte	0x3f
	.zero		1


	//   ....[23]....
        /*01e0*/ 	.word	0x0000cf70
        /*01e4*/ 	.word	0x0000000b
        /*01e8*/ 	.word	0x00000000
        /*01ec*/ 	.short	0x010a
        /*01ee*/ 	.byte	0x3f
	.zero		1


	//   ....[24]....
        /*01f0*/ 	.word	0x0000d000
        /*01f4*/ 	.word	0x00000003
        /*01f8*/ 	.word	0x00000000
        /*01fc*/ 	.short	0x010a
        /*01fe*/ 	.byte	0x3f
	.zero		1


	//   ....[25]....
        /*0200*/ 	.word	0x0000d070
        /*0204*/ 	.word	0x0000000c
        /*0208*/ 	.word	0x00000000
        /*020c*/ 	.short	0x010a
        /*020e*/ 	.byte	0x3f
	.zero		1


	//   ....[26]....
        /*0210*/ 	.word	0x0000d0d0
        /*0214*/ 	.word	0x000000bd
        /*0218*/ 	.word	0x00000000
        /*021c*/ 	.short	0x010a
        /*021e*/ 	.byte	0x3f
	.zero		1


	//   ....[27]....
        /*0220*/ 	.word	0x0000d1a0
        /*0224*/ 	.word	0x00000013
        /*0228*/ 	.word	0x00000028
        /*022c*/ 	.short	0x010a
        /*022e*/ 	.byte	0x3f
	.zero		1


	//   ....[28]....
        /*0230*/ 	.word	0x0000d280
        /*0234*/ 	.word	0x00000006
        /*0238*/ 	.word	0x00000000
        /*023c*/ 	.short	0x010a
        /*023e*/ 	.byte	0x3f
	.zero		1


	//   ....[29]....
        /*0240*/ 	.word	0x0000d2d0
        /*0244*/ 	.word	0x00000007
        /*0248*/ 	.word	0x00000000
        /*024c*/ 	.short	0x010a
        /*024e*/ 	.byte	0x3f
	.zero		1


	//   ....[30]....
        /*0250*/ 	.word	0x0000d320
        /*0254*/ 	.word	0x0000000a
        /*0258*/ 	.word	0x00000000
        /*025c*/ 	.short	0x010a
        /*025e*/ 	.byte	0x3f
	.zero		1


	//   ....[31]....
        /*0260*/ 	.word	0x0000d370
        /*0264*/ 	.word	0x0000000b
        /*0268*/ 	.word	0x00000000
        /*026c*/ 	.short	0x010a
        /*026e*/ 	.byte	0x3f
	.zero		1


	//----- nvinfo : EIATTR_NUM_MBARRIERS
	.align		4
.L_28:
        /*0270*/ 	.byte	0x03, 0x38
        /*0272*/ 	.short	0x000c


	//----- nvinfo : EIATTR_EXIT_INSTR_OFFSETS
	.align		4
        /*0274*/ 	.byte	0x04, 0x1c
        /*0276*/ 	.short	(.L_30 - .L_29)


	//   ....[0]....
.L_29:
        /*0278*/ 	.word	0x000005f0


	//   ....[1]....
        /*027c*/ 	.word	0x00000eb0


	//   ....[2]....
        /*0280*/ 	.word	0x0000b990


	//   ....[3]....
        /*0284*/ 	.word	0x0000bfc0


	//   ....[4]....
        /*0288*/ 	.word	0x0000d050


	//----- nvinfo : EIATTR_MAX_THREADS
	.align		4
.L_30:
        /*028c*/ 	.byte	0x04, 0x05
        /*028e*/ 	.short	(.L_32 - .L_31)
.L_31:
        /*0290*/ 	.word	0x00000180
        /*0294*/ 	.word	0x00000001
        /*0298*/ 	.word	0x00000001


	//----- nvinfo : EIATTR_CRS_STACK_SIZE
	.align		4
.L_32:
        /*029c*/ 	.byte	0x04, 0x1e
        /*029e*/ 	.short	(.L_34 - .L_33)
.L_33:
        /*02a0*/ 	.word	0x00000000


	//----- nvinfo : EIATTR_CBANK_PARAM_SIZE
	.align		4
.L_34:
        /*02a4*/ 	.byte	0x03, 0x19
        /*02a6*/ 	.short	0x0470


	//----- nvinfo : EIATTR_PARAM_CBANK
	.align		4
        /*02a8*/ 	.byte	0x04, 0x0a
        /*02aa*/ 	.short	(.L_36 - .L_35)
	.align		4
.L_35:
        /*02ac*/ 	.word	index@(.nv.constant0._ZN7cutlass13device_kernelINS_4gemm6kernel13GemmUniversalIN4cute5tupleIJiiiiEEENS1_10collective13CollectiveMmaINS1_37MainloopSm90TmaGmmaWarpSpecializedFP8ILi5ENS5_IJNS4_1CILi1EEESB_SB_EEENS1_35KernelTmaWarpSpecializedCooperativeEEENS5_IJNSA_ILi128EEENSA_ILi176EEESF_EEENS_12float_e4m3_tENS5_IJlSB_lEEESI_SJ_NS4_8TiledMMAINS4_8MMA_AtomIJNS4_4SM904GMMA30MMA_64x16x32_F32E4M3E4M3_SS_TNILNSN_7ScaleInE1ELSP_1EEEEEENS4_6LayoutINS5_IJNSA_ILi2EEESB_SB_EEENS5_IJSB_NSA_ILi0EEESV_EEEEENS5_IJNS4_10UnderscoreESY_SY_EEEEENS4_13SM90_TMA_LOADENS4_14ComposedLayoutINS4_7SwizzleILi3ELi4ELi3EEENS4_18smem_ptr_flag_bitsILi8EEENSS_INS5_IJNSA_ILi8EEESF_EEENS5_IJSF_SB_EEEEEEEvNS4_8identityES11_S1B_vS1C_EENS_8epilogue10collective6detail29Sm90TmaWarpSpecializedAdapterINS1F_15DefaultEpilogueISI_SJ_SJ_NS1E_6thread17LinearCombinationISI_Li1EffLNS1J_9ScaleType4KindE0ELNS_15FloatRoundStyleE2ESI_EENS1_15EpilogueDefaultEEEEEvvEEEEvNT_6ParamsE)
        /*02b0*/ 	.short	0x0210
        /*02b2*/ 	.short	0x0470


	//----- nvinfo : EIATTR_SW_WAR
	.align		4
.L_36:
        /*02b4*/ 	.byte	0x04, 0x36
        /*02b6*/ 	.short	(.L_38 - .L_37)
.L_37:
        /*02b8*/ 	.word	0x00000008
.L_38:


//--------------------- .nv.callgraph             --------------------------
	.section	.nv.callgraph,"",@"SHT_CUDA_CALLGRAPH"
	.align	4
	.sectionentsize	8
	.align		4
        /*0000*/ 	.word	0x00000000
	.align		4
        /*0004*/ 	.word	0xffffffff
	.align		4
        /*0008*/ 	.word	0x00000000
	.align		4
        /*000c*/ 	.word	0xfffffffe
	.align		4
        /*0010*/ 	.word	0x00000000
	.align		4
        /*0014*/ 	.word	0xfffffffd
	.align		4
        /*0018*/ 	.word	0x00000000
	.align		4
        /*001c*/ 	.word	0xfffffffc


//--------------------- .nv.constant4             --------------------------
	.section	.nv.constant4,"a",@progbits
	.align	8
	.align		8
.nv.constant4:
        /*0000*/ 	.dword	_ZN40_INTERNAL_2afcde59_4_k_cu_59909062_101734cuda3std3__45__cpo5beginE
	.align		8
        /*0008*/ 	.dword	_ZN40_INTERNAL_2afcde59_4_k_cu_59909062_101734cuda3std3__45__cpo3endE
	.align		8
        /*0010*/ 	.dword	_ZN40_INTERNAL_2afcde59_4_k_cu_59909062_101734cuda3std3__45__cpo6cbeginE
	.align		8
        /*0018*/ 	.dword	_ZN40_INTERNAL_2afcde59_4_k_cu_59909062_101734cuda3std3__45__cpo4cendE
	.align		8
        /*0020*/ 	.dword	_ZN40_INTERNAL_2afcde59_4_k_cu_59909062_101734cuda3std3__442_GLOBAL__N__2afcde59_4_k_cu_59909062_101736ignoreE
	.align		8
        /*0028*/ 	.dword	_ZN40_INTERNAL_2afcde59_4_k_cu_59909062_101734cuda3std3__419piecewise_constructE
	.align		8
        /*0030*/ 	.dword	_ZN40_INTERNAL_2afcde59_4_k_cu_59909062_101734cuda3std3__48in_placeE
	.align		8
        /*0038*/ 	.dword	_ZN40_INTERNAL_2afcde59_4_k_cu_59909062_101734cuda3std6ranges3__45__cpo4swapE
	.align		8
        /*0040*/ 	.dword	_ZN40_INTERNAL_2afcde59_4_k_cu_59909062_101734cuda3std6ranges3__45__cpo9iter_moveE
	.align		8
        /*0048*/ 	.dword	_ZN40_INTERNAL_2afcde59_4_k_cu_59909062_101734cute7productE
	.align		8
        /*0050*/ 	.dword	_ZN40_INTERNAL_2afcde59_4_k_cu_59909062_101734cute1_E


//--------------------- .text._ZN7cutlass13device_kernelINS_4gemm6kernel13GemmUniversalIN4cute5tupleIJiiiiEEENS1_10collective13CollectiveMmaINS1_37MainloopSm90TmaGmmaWarpSpecializedFP8ILi5ENS5_IJNS4_1CILi1EEESB_SB_EEENS1_35KernelTmaWarpSpecializedCooperativeEEENS5_IJNSA_ILi128EEENSA_ILi176EEESF_EEENS_12float_e4m3_tENS5_IJlSB_lEEESI_SJ_NS4_8TiledMMAINS4_8MMA_AtomIJNS4_4SM904GMMA30MMA_64x16x32_F32E4M3E4M3_SS_TNILNSN_7ScaleInE1ELSP_1EEEEEENS4_6LayoutINS5_IJNSA_ILi2EEESB_SB_EEENS5_IJSB_NSA_ILi0EEESV_EEEEENS5_IJNS4_10UnderscoreESY_SY_EEEEENS4_13SM90_TMA_LOADENS4_14ComposedLayoutINS4_7SwizzleILi3ELi4ELi3EEENS4_18smem_ptr_flag_bitsILi8EEENSS_INS5_IJNSA_ILi8EEESF_EEENS5_IJSF_SB_EEEEEEEvNS4_8identityES11_S1B_vS1C_EENS_8epilogue10collective6detail29Sm90TmaWarpSpecializedAdapterINS1F_15DefaultEpilogueISI_SJ_SJ_NS1E_6thread17LinearCombinationISI_Li1EffLNS1J_9ScaleType4KindE0ELNS_15FloatRoundStyleE2ESI_EENS1_15EpilogueDefaultEEEEEvvEEEEvNT_6ParamsE --------------------------
	.section	.text._ZN7cutlass13device_kernelINS_4gemm6kernel13GemmUniversalIN4cute5tupleIJiiiiEEENS1_10collective13CollectiveMmaINS1_37MainloopSm90TmaGmmaWarpSpecializedFP8ILi5ENS5_IJNS4_1CILi1EEESB_SB_EEENS1_35KernelTmaWarpSpecializedCooperativeEEENS5_IJNSA_ILi128EEENSA_ILi176EEESF_EEENS_12float_e4m3_tENS5_IJlSB_lEEESI_SJ_NS4_8TiledMMAINS4_8MMA_AtomIJNS4_4SM904GMMA30MMA_64x16x32_F32E4M3E4M3_SS_TNILNSN_7ScaleInE1ELSP_1EEEEEENS4_6LayoutINS5_IJNSA_ILi2EEESB_SB_EEENS5_IJSB_NSA_ILi0EEESV_EEEEENS5_IJNS4_10UnderscoreESY_SY_EEEEENS4_13SM90_TMA_LOADENS4_14ComposedLayoutINS4_7SwizzleILi3ELi4ELi3EEENS4_18smem_ptr_flag_bitsILi8EEENSS_INS5_IJNSA_ILi8EEESF_EEENS5_IJSF_SB_EEEEEEEvNS4_8identityES11_S1B_vS1C_EENS_8epilogue10collective6detail29Sm90TmaWarpSpecializedAdapterINS1F_15DefaultEpilogueISI_SJ_SJ_NS1E_6thread17LinearCombinationISI_Li1EffLNS1J_9ScaleType4KindE0ELNS_15FloatRoundStyleE2ESI_EENS1_15EpilogueDefaultEEEEEvvEEEEvNT_6ParamsE,"ax",@progbits
	.align	128
.text._ZN7cutlass13device_kernelINS_4gemm6kernel13GemmUniversalIN4cute5tupleIJiiiiEEENS1_10collective13CollectiveMmaINS1_37MainloopSm90TmaGmmaWarpSpecializedFP8ILi5ENS5_IJNS4_1CILi1EEESB_SB_EEENS1_35KernelTmaWarpSpecializedCooperativeEEENS5_IJNSA_ILi128EEENSA_ILi176EEESF_EEENS_12float_e4m3_tENS5_IJlSB_lEEESI_SJ_NS4_8TiledMMAINS4_8MMA_AtomIJNS4_4SM904GMMA30MMA_64x16x32_F32E4M3E4M3_SS_TNILNSN_7ScaleInE1ELSP_1EEEEEENS4_6LayoutINS5_IJNSA_ILi2EEESB_SB_EEENS5_IJSB_NSA_ILi0EEESV_EEEEENS5_IJNS4_10UnderscoreESY_SY_EEEEENS4_13SM90_TMA_LOADENS4_14ComposedLayoutINS4_7SwizzleILi3ELi4ELi3EEENS4_18smem_ptr_flag_bitsILi8EEENSS_INS5_IJNSA_ILi8EEESF_EEENS5_IJSF_SB_EEEEEEEvNS4_8identityES11_S1B_vS1C_EENS_8epilogue10collective6detail29Sm90TmaWarpSpecializedAdapterINS1F_15DefaultEpilogueISI_SJ_SJ_NS1E_6thread17LinearCombinationISI_Li1EffLNS1J_9ScaleType4KindE0ELNS_15FloatRoundStyleE2ESI_EENS1_15EpilogueDefaultEEEEEvvEEEEvNT_6ParamsE:
        .type           _ZN7cutlass13device_kernelINS_4gemm6kernel13GemmUniversalIN4cute5tupleIJiiiiEEENS1_10collective13CollectiveMmaINS1_37MainloopSm90TmaGmmaWarpSpecializedFP8ILi5ENS5_IJNS4_1CILi1EEESB_SB_EEENS1_35KernelTmaWarpSpecializedCooperativeEEENS5_IJNSA_ILi128EEENSA_ILi176EEESF_EEENS_12float_e4m3_tENS5_IJlSB_lEEESI_SJ_NS4_8TiledMMAINS4_8MMA_AtomIJNS4_4SM904GMMA30MMA_64x16x32_F32E4M3E4M3_SS_TNILNSN_7ScaleInE1ELSP_1EEEEEENS4_6LayoutINS5_IJNSA_ILi2EEESB_SB_EEENS5_IJSB_NSA_ILi0EEESV_EEEEENS5_IJNS4_10UnderscoreESY_SY_EEEEENS4_13SM90_TMA_LOADENS4_14ComposedLayoutINS4_7SwizzleILi3ELi4ELi3EEENS4_18smem_ptr_flag_bitsILi8EEENSS_INS5_IJNSA_ILi8EEESF_EEENS5_IJSF_SB_EEEEEEEvNS4_8identityES11_S1B_vS1C_EENS_8epilogue10collective6detail29Sm90TmaWarpSpecializedAdapterINS1F_15DefaultEpilogueISI_SJ_SJ_NS1E_6thread17LinearCombinationISI_Li1EffLNS1J_9ScaleType4KindE0ELNS_15FloatRoundStyleE2ESI_EENS1_15EpilogueDefaultEEEEEvvEEEEvNT_6ParamsE,@function
        .size           _ZN7cutlass13device_kernelINS_4gemm6kernel13GemmUniversalIN4cute5tupleIJiiiiEEENS1_10collective13CollectiveMmaINS1_37MainloopSm90TmaGmmaWarpSpecializedFP8ILi5ENS5_IJNS4_1CILi1EEESB_SB_EEENS1_35KernelTmaWarpSpecializedCooperativeEEENS5_IJNSA_ILi128EEENSA_ILi176EEESF_EEENS_12float_e4m3_tENS5_IJlSB_lEEESI_SJ_NS4_8TiledMMAINS4_8MMA_AtomIJNS4_4SM904GMMA30MMA_64x16x32_F32E4M3E4M3_SS_TNILNSN_7ScaleInE1ELSP_1EEEEEENS4_6LayoutINS5_IJNSA_ILi2EEESB_SB_EEENS5_IJSB_NSA_ILi0EEESV_EEEEENS5_IJNS4_10UnderscoreESY_SY_EEEEENS4_13SM90_TMA_LOADENS4_14ComposedLayoutINS4_7SwizzleILi3ELi4ELi3EEENS4_18smem_ptr_flag_bitsILi8EEENSS_INS5_IJNSA_ILi8EEESF_EEENS5_IJSF_SB_EEEEEEEvNS4_8identityES11_S1B_vS1C_EENS_8epilogue10collective6detail29Sm90TmaWarpSpecializedAdapterINS1F_15DefaultEpilogueISI_SJ_SJ_NS1E_6thread17LinearCombinationISI_Li1EffLNS1J_9ScaleType4KindE0ELNS_15FloatRoundStyleE2ESI_EENS1_15EpilogueDefaultEEEEEvvEEEEvNT_6ParamsE,(.L_x_251 - _ZN7cutlass13device_kernelINS_4gemm6kernel13GemmUniversalIN4cute5tupleIJiiiiEEENS1_10collective13CollectiveMmaINS1_37MainloopSm90TmaGmmaWarpSpecializedFP8ILi5ENS5_IJNS4_1CILi1EEESB_SB_EEENS1_35KernelTmaWarpSpecializedCooperativeEEENS5_IJNSA_ILi128EEENSA_ILi176EEESF_EEENS_12float_e4m3_tENS5_IJlSB_lEEESI_SJ_NS4_8TiledMMAINS4_8MMA_AtomIJNS4_4SM904GMMA30MMA_64x16x32_F32E4M3E4M3_SS_TNILNSN_7ScaleInE1ELSP_1EEEEEENS4_6LayoutINS5_IJNSA_ILi2EEESB_SB_EEENS5_IJSB_NSA_ILi0EEESV_EEEEENS5_IJNS4_10UnderscoreESY_SY_EEEEENS4_13SM90_TMA_LOADENS4_14ComposedLayoutINS4_7SwizzleILi3ELi4ELi3EEENS4_18smem_ptr_flag_bitsILi8EEENSS_INS5_IJNSA_ILi8EEESF_EEENS5_IJSF_SB_EEEEEEEvNS4_8identityES11_S1B_vS1C_EENS_8epilogue10collective6detail29Sm90TmaWarpSpecializedAdapterINS1F_15DefaultEpilogueISI_SJ_SJ_NS1E_6thread17LinearCombinationISI_Li1EffLNS1J_9ScaleType4KindE0ELNS_15FloatRoundStyleE2ESI_EENS1_15EpilogueDefaultEEEEEvvEEEEvNT_6ParamsE)
        .other          _ZN7cutlass13device_kernelINS_4gemm6kernel13GemmUniversalIN4cute5tupleIJiiiiEEENS1_10collective13CollectiveMmaINS1_37MainloopSm90TmaGmmaWarpSpecializedFP8ILi5ENS5_IJNS4_1CILi1EEESB_SB_EEENS1_35KernelTmaWarpSpecializedCooperativeEEENS5_IJNSA_ILi128EEENSA_ILi176EEESF_EEENS_12float_e4m3_tENS5_IJlSB_lEEESI_SJ_NS4_8TiledMMAINS4_8MMA_AtomIJNS4_4SM904GMMA30MMA_64x16x32_F32E4M3E4M3_SS_TNILNSN_7ScaleInE1ELSP_1EEEEEENS4_6LayoutINS5_IJNSA_ILi2EEESB_SB_EEENS5_IJSB_NSA_ILi0EEESV_EEEEENS5_IJNS4_10UnderscoreESY_SY_EEEEENS4_13SM90_TMA_LOADENS4_14ComposedLayoutINS4_7SwizzleILi3ELi4ELi3EEENS4_18smem_ptr_flag_bitsILi8EEENSS_INS5_IJNSA_ILi8EEESF_EEENS5_IJSF_SB_EEEEEEEvNS4_8identityES11_S1B_vS1C_EENS_8epilogue10collective6detail29Sm90TmaWarpSpecializedAdapterINS1F_15DefaultEpilogueISI_SJ_SJ_NS1E_6thread17LinearCombinationISI_Li1EffLNS1J_9ScaleType4KindE0ELNS_15FloatRoundStyleE2ESI_EENS1_15EpilogueDefaultEEEEEvvEEEEvNT_6ParamsE,@"STO_CUDA_ENTRY STV_DEFAULT"
_ZN7cutlass13device_kernelINS_4gemm6kernel13GemmUniversalIN4cute5tupleIJiiiiEEENS1_10collective13CollectiveMmaINS1_37MainloopSm90TmaGmmaWarpSpecializedFP8ILi5ENS5_IJNS4_1CILi1EEESB_SB_EEENS1_35KernelTmaWarpSpecializedCooperativeEEENS5_IJNSA_ILi128EEENSA_ILi176EEESF_EEENS_12float_e4m3_tENS5_IJlSB_lEEESI_SJ_NS4_8TiledMMAINS4_8MMA_AtomIJNS4_4SM904GMMA30MMA_64x16x32_F32E4M3E4M3_SS_TNILNSN_7ScaleInE1ELSP_1EEEEEENS4_6LayoutINS5_IJNSA_ILi2EEESB_SB_EEENS5_IJSB_NSA_ILi0EEESV_EEEEENS5_IJNS4_10UnderscoreESY_SY_EEEEENS4_13SM90_TMA_LOADENS4_14ComposedLayoutINS4_7SwizzleILi3ELi4ELi3EEENS4_18smem_ptr_flag_bitsILi8EEENSS_INS5_IJNSA_ILi8EEESF_EEENS5_IJSF_SB_EEEEEEEvNS4_8identityES11_S1B_vS1C_EENS_8epilogue10collective6detail29Sm90TmaWarpSpecializedAdapterINS1F_15DefaultEpilogueISI_SJ_SJ_NS1E_6thread17LinearCombinationISI_Li1EffLNS1J_9ScaleType4KindE0ELNS_15FloatRoundStyleE2ESI_EENS1_15EpilogueDefaultEEEEEvvEEEEvNT_6ParamsE:
[----:B------:R-:W-:Y:S01]  /*0000*/  LDC R1, c[0x0][0x28] ;  /* 0x00000a00ff017b82 */ /* 0x000fe20000000800 */
[----:B------:R-:W0:Y:S01]  /*0010*/  S2R R0, SR_TID.X ;  /* 0x0000000000007919 */ /* 0x000e220000002100 */
[----:B------:R-:W-:Y:S01]  /*0020*/  ELECT P0, URZ, PT ;  /* 0x00000000003f782f */ /* 0x000fe20003800000 */
[----:B------:R-:W-:Y:S01]  /*0030*/  BSSY B0, `(.L_x_0) ;  /* 0x000000f000007945 */ /* 0x000fe20003800000 */
[--C-:B0-----:R-:W-:Y:S02]  /*0040*/  SHF.R.U32.HI R2, RZ, 0x5, R0.reuse ;  /* 0x00000005ff027819 */ /* 0x101fe40000011600 */
[----:B------:R-:W-:-:S03]  /*0050*/  SHF.R.U32.HI R3, RZ, 0x7, R0 ;  /* 0x00000007ff037819 */ /* 0x000fc60000011600 */
[----:B------:R-:W0:Y:S04]  /*0060*/  SHFL.IDX PT, R5, R2, RZ, 0x1f ;  /* 0x00001fff02057589 */ /* 0x000e2800000e0000 */
[----:B------:R1:W2:Y:S01]  /*0070*/  SHFL.IDX PT, R6, R3, RZ, 0x1f ;  /* 0x00001fff03067589 */ /* 0x0002a200000e0000 */
[----:B0-----:R-:W-:-:S13]  /*0080*/  ISETP.NE.OR P0, PT, R5, RZ, !P0 ;  /* 0x000000ff0500720c */ /* 0x001fda0004705670 */
[----:B-12---:R-:W-:Y:S05]  /*0090*/  @P0 BRA `(.L_x_1) ;  /* 0x0000000000200947 */ /* 0x006fea0003800000 */
[----:B------:R-:W-:Y:S02]  /*00a0*/  ULDC.64 UR4, c[0x0][0x198] ;  /* 0x0000660000047ab9 */ /* 0x000fe40000000a00 */
[----:B------:R-:W-:Y:S02]  /*00b0*/  UIADD3 UR6, UP0, UR4, 0xf0, URZ ;  /* 0x000000f004067890 */ /* 0x000fe4000ff1e03f */
[----:B------:R-:W-:Y:S02]  /*00c0*/  UIADD3 UR4, UP1, UR4, 0x1f0, URZ ;  /* 0x000001f004047890 */ /* 0x000fe4000ff3e03f */
[----:B------:R-:W-:Y:S02]  /*00d0*/  UIADD3.X UR7, URZ, UR5, URZ, UP0, !UPT ;  /* 0x000000053f077290 */ /* 0x000fe400087fe43f */
[----:B------:R-:W-:-:S07]  /*00e0*/  UIADD3.X UR5, URZ, UR5, URZ, UP1, !UPT ;  /* 0x000000053f057290 */ /* 0x000fce0008ffe43f */
[----:B------:R0:W-:Y:S02]  /*00f0*/  UTMACCTL.PF [UR6] ;  /* 0x00000000060079b9 */ /* 0x0001e40008040000 */
[----:B------:R0:W-:Y:S02]  /*0100*/  UTMACCTL.PF [UR4] ;  /* 0x00000000040079b9 */ /* 0x0001e40008040000 */
[----:B0-----:R-:W-:Y:S01]  /*0110*/  NOP ;  /* 0x0000000000007918 */ /* 0x001fe20000000000 */
.L_x_1:
[----:B------:R-:W-:Y:S05]  /*0120*/  BSYNC B0 ;  /* 0x0000000000007941 */ /* 0x000fea0003800000 */
.L_x_0:
[----:B------:R-:W0:Y:S02]  /*0130*/  SHFL.IDX PT, R3, R2, RZ, 0x1f ;  /* 0x00001fff02037589 */ /* 0x000e2400000e0000 */
[----:B0-----:R-:W-:-:S13]  /*0140*/  ISETP.NE.AND P0, PT, R3, RZ, PT ;  /* 0x000000ff0300720c */ /* 0x001fda0003f05270 */
[----:B------:R-:W-:Y:S05]  /*0150*/  @P0 BRA `(.L_x_2) ;  /* 0x0000000000600947 */ /* 0x000fea0003800000 */
[----:B------:R-:W0:Y:S01]  /*0160*/  S2UR UR8, SR_CgaCtaId ;  /* 0x00000000000879c3 */ /* 0x000e220000008800 */
[----:B------:R-:W-:Y:S01]  /*0170*/  UMOV UR4, 0x400 ;  /* 0x0000040000047882 */ /* 0x000fe20000000000 */
[----:B------:R-:W-:Y:S01]  /*0180*/  UMOV UR5, 0x1 ;  /* 0x0000000100057882 */ /* 0x000fe20000000000 */
[----:B------:R-:W-:Y:S01]  /*0190*/  UMOV UR6, 0x100 ;  /* 0x0000010000067882 */ /* 0x000fe20000000000 */
[----:B------:R-:W-:Y:S01]  /*01a0*/  ELECT P0, URZ, PT ;  /* 0x00000000003f782f */ /* 0x000fe20003800000 */
[----:B------:R-:W-:-:S04]  /*01b0*/  UIADD3 UR6, -UR6, 0x100000, URZ ;  /* 0x0010000006067890 */ /* 0x000fc8000fffe13f */
[----:B------:R-:W-:Y:S02]  /*01c0*/  USHF.L.U32 UR7, UR6, 0xb, URZ ;  /* 0x0000000b06077899 */ /* 0x000fe4000800063f */
[----:B------:R-:W-:Y:S02]  /*01d0*/  USHF.L.U32 UR6, UR6, 0x1, URZ ;  /* 0x0000000106067899 */ /* 0x000fe4000800063f */
[----:B0-----:R-:W-:Y:S02]  /*01e0*/  ULEA UR8, UR8, UR4, 0x18 ;  /* 0x0000000408087291 */ /* 0x001fe4000f8ec03f */
[----:B------:R-:W-:-:S04]  /*01f0*/  UIADD3 UR4, -UR5, 0x100000, URZ ;  /* 0x0010000005047890 */ /* 0x000fc8000fffe13f */
[----:B------:R-:W-:Y:S02]  /*0200*/  USHF.L.U32 UR5, UR4, 0xb, URZ ;  /* 0x0000000b04057899 */ /* 0x000fe4000800063f */
[----:B------:R-:W-:Y:S01]  /*0210*/  USHF.L.U32 UR4, UR4, 0x1, URZ ;  /* 0x0000000104047899 */ /* 0x000fe2000800063f */
[----:B------:R-:W0:Y:S11]  /*0220*/  FENCE.VIEW.ASYNC.S ;  /* 0x00000000000073c6 */ /* 0x000e360000000000 */
[----:B0-----:R0:W1:Y:S01]  /*0230*/  SYNCS.EXCH.64 URZ, [UR8], UR4 ;  /* 0x00000004083f75b2 */ /* 0x0010620008000100 */
[----:B------:R0:W2:Y:S01]  /*0240*/  SYNCS.EXCH.64 URZ, [UR8+0x28], UR6 ;  /* 0x00002806083f75b2 */ /* 0x0000a20008000100 */
[----:B------:R0:W3:Y:S01]  /*0250*/  SYNCS.EXCH.64 URZ, [UR8+0x8], UR4 ;  /* 0x00000804083f75b2 */ /* 0x0000e20008000100 */
[----:B------:R0:W4:Y:S01]  /*0260*/  SYNCS.EXCH.64 URZ, [UR8+0x30], UR6 ;  /* 0x00003006083f75b2 */ /* 0x0001220008000100 */
[----:B------:R0:W0:Y:S01]  /*0270*/  SYNCS.EXCH.64 URZ, [UR8+0x10], UR4 ;  /* 0x00001004083f75b2 */ /* 0x0000220008000100 */
[----:B------:R0:W0:Y:S01]  /*0280*/  SYNCS.EXCH.64 URZ, [UR8+0x38], UR6 ;  /* 0x00003806083f75b2 */ /* 0x0000220008000100 */
[----:B------:R0:W0:Y:S01]  /*0290*/  SYNCS.EXCH.64 URZ, [UR8+0x18], UR4 ;  /* 0x00001804083f75b2 */ /* 0x0000220008000100 */
[----:B------:R0:W0:Y:S01]  /*02a0*/  SYNCS.EXCH.64 URZ, [UR8+0x40], UR6 ;  /* 0x00004006083f75b2 */ /* 0x0000220008000100 */
[----:B------:R0:W0:Y:S01]  /*02b0*/  SYNCS.EXCH.64 URZ, [UR8+0x20], UR4 ;  /* 0x00002004083f75b2 */ /* 0x0000220008000100 */
[----:B------:R0:W0:Y:S01]  /*02c0*/  SYNCS.EXCH.64 URZ, [UR8+0x48], UR6 ;  /* 0x00004806083f75b2 */ /* 0x0000220008000100 */
[----:B------:R-:W-:Y:S01]  /*02d0*/  NOP ;  /* 0x0000000000007918 */ /* 0x000fe20000000000 */
.L_x_2:
[----:B------:R-:W5:Y:S01]  /*02e0*/  SHFL.IDX PT, R2, R2, RZ, 0x1f ;  /* 0x00001fff02027589 */ /* 0x000f6200000e0000 */
[----:B------:R-:W1:Y:S01]  /*02f0*/  LDC R3, c[0x0][0x65c] ;  /* 0x00019700ff037b82 */ /* 0x000e620000000800 */
[----:B------:R-:W-:Y:S02]  /*0300*/  ELECT P0, URZ, PT ;  /* 0x00000000003f782f */ /* 0x000fe40003800000 */
[----:B------:R-:W-:Y:S01]  /*0310*/  SHF.R.S32.HI R4, RZ, 0x1f, R5 ;  /* 0x0000001fff047819 */ /* 0x000fe20000011405 */
[----:B------:R-:W2:Y:S01]  /*0320*/  S2R R10, SR_CTAID.Y ;  /* 0x00000000000a7919 */ /* 0x000ea20000002600 */
[----:B0-----:R-:W-:Y:S01]  /*0330*/  UMOV UR4, 0x20 ;  /* 0x0000002000047882 */ /* 0x001fe20000000000 */
[C---:B------:R-:W-:Y:S01]  /*0340*/  ISETP.NE.AND P2, PT, R6.reuse, RZ, PT ;  /* 0x000000ff0600720c */ /* 0x040fe20003f45270 */
[----:B------:R-:W-:Y:S01]  /*0350*/  VIADD R11, R6, 0xffffffff ;  /* 0xffffffff060b7836 */ /* 0x000fe20000000000 */
[----:B------:R-:W0:Y:S01]  /*0360*/  S2R R8, SR_CTAID.X ;  /* 0x0000000000087919 */ /* 0x000e220000002500 */
[----:B------:R-:W-:Y:S01]  /*0370*/  LEA.HI R4, R4, R5, RZ, 0x2 ;  /* 0x0000000504047211 */ /* 0x000fe200078f10ff */
[----:B------:R-:W-:Y:S01]  /*0380*/  NOP ;  /* 0x0000000000007918 */ /* 0x000fe20000000000 */
[----:B------:R-:W-:Y:S01]  /*0390*/  NOP ;  /* 0x0000000000007918 */ /* 0x000fe20000000000 */
[----:B------:R-:W-:-:S02]  /*03a0*/  ISETP.GE.U32.AND P1, PT, R11, 0x2, PT ;  /* 0x000000020b00780c */ /* 0x000fc40003f26070 */
[----:B------:R-:W-:-:S05]  /*03b0*/  LOP3.LUT R4, R4, 0xfffffffc, RZ, 0xc0, !PT ;  /* 0xfffffffc04047812 */ /* 0x000fca00078ec0ff */
[----:B------:R-:W-:Y:S01]  /*03c0*/  IMAD.IADD R5, R5, 0x1, -R4 ;  /* 0x0000000105057824 */ /* 0x000fe200078e0a04 */
[----:B-----5:R-:W-:Y:S02]  /*03d0*/  ISETP.NE.OR P0, PT, R2, RZ, !P0 ;  /* 0x000000ff0200720c */ /* 0x020fe40004705670 */
[----:B-1----:R-:W-:-:S11]  /*03e0*/  ISETP.NE.AND P3, PT, R3, 0x1, PT ;  /* 0x000000010300780c */ /* 0x002fd60003f65270 */
[----:B------:R-:W-:Y:S01]  /*03f0*/  VOTEU.ALL UP0, P0 ;  /* 0x00000000003f7886 */ /* 0x000fe20000000000 */
[----:B------:R-:W-:Y:S01]  /*0400*/  VOTEU.ALL UP1, P0 ;  /* 0x00000000003f7886 */ /* 0x000fe20000020000 */
[----:B------:R-:W0:Y:S01]  /*0410*/  @P3 LDC R9, c[0x0][0x10] ;  /* 0x00000400ff093b82 */ /* 0x000e220000000800 */
[----:B--2---:R-:W-:Y:S02]  /*0420*/  @P3 IMAD.MOV.U32 R2, RZ, RZ, R10 ;  /* 0x000000ffff023224 */ /* 0x004fe400078e000a */
[----:B------:R-:W-:Y:S01]  /*0430*/  @!UP0 UMOV UR6, 0x400 ;  /* 0x0000040000068882 */ /* 0x000fe20000000000 */
[----:B------:R-:W-:-:S04]  /*0440*/  @!UP0 UIADD3 UR4, -UR4, 0x100000, URZ ;  /* 0x0010000004048890 */ /* 0x000fc8000fffe13f */
[----:B------:R-:W-:Y:S02]  /*0450*/  @!UP0 USHF.L.U32 UR5, UR4, 0xb, URZ ;  /* 0x0000000b04058899 */ /* 0x000fe4000800063f */
[----:B------:R-:W-:Y:S01]  /*0460*/  @!UP0 USHF.L.U32 UR4, UR4, 0x1, URZ ;  /* 0x0000000104048899 */ /* 0x000fe2000800063f */
[----:B------:R-:W-:Y:S02]  /*0470*/  @P3 IMAD.MOV.U32 R3, RZ, RZ, RZ ;  /* 0x000000ffff033224 */ /* 0x000fe400078e00ff */
[----:B------:R-:W-:Y:S01]  /*0480*/  @P3 IMAD.MOV.U32 R13, RZ, RZ, RZ ;  /* 0x000000ffff0d3224 */ /* 0x000fe200078e00ff */
[----:B------:R-:W1:Y:S08]  /*0490*/  @!UP0 S2UR UR7, SR_CgaCtaId ;  /* 0x00000000000789c3 */ /* 0x000e700000008800 */
[----:B------:R-:W2:Y:S01]  /*04a0*/  @!P3 LDC R7, c[0x0][0xc] ;  /* 0x00000300ff07bb82 */ /* 0x000ea20000000800 */
[----:B0-----:R-:W-:-:S04]  /*04b0*/  @P3 IMAD.WIDE.U32 R2, R8, R9, R2 ;  /* 0x0000000908023225 */ /* 0x001fc800078e0002 */
[----:B------:R-:W-:Y:S02]  /*04c0*/  IMAD.MOV.U32 R9, RZ, RZ, RZ ;  /* 0x000000ffff097224 */ /* 0x000fe400078e00ff */
[----:B------:R-:W-:Y:S01]  /*04d0*/  @P3 IMAD.IADD R3, R3, 0x1, R13 ;  /* 0x0000000103033824 */ /* 0x000fe200078e020d */
[----:B-1----:R-:W-:Y:S01]  /*04e0*/  @!UP0 ULEA UR6, UR7, UR6, 0x18 ;  /* 0x0000000607068291 */ /* 0x002fe2000f8ec03f */
[----:B------:R-:W-:Y:S01]  /*04f0*/  VOTEU.ALL UP0, P0 ;  /* 0x00000000003f7886 */ /* 0x000fe20000000000 */
[----:B------:R-:W-:-:S04]  /*0500*/  ISETP.NE.AND P0, PT, R5, 0x3, PT ;  /* 0x000000030500780c */ /* 0x000fc80003f05270 */
[----:B------:R-:W-:-:S04]  /*0510*/  ISETP.EQ.OR P0, PT, R5, RZ, !P0 ;  /* 0x000000ff0500720c */ /* 0x000fc80004702670 */
[----:B------:R-:W-:Y:S01]  /*0520*/  ISETP.EQ.AND P0, PT, R6, RZ, P0 ;  /* 0x000000ff0600720c */ /* 0x000fe20000702270 */
[----:B------:R-:W0:Y:S02]  /*0530*/  FENCE.VIEW.ASYNC.S ;  /* 0x00000000000073c6 */ /* 0x000e240000000000 */
[----:B0-----:R0:W3:Y:S01]  /*0540*/  @!UP0 SYNCS.EXCH.64 URZ, [UR6+0x60], UR4 ;  /* 0x00006004063f85b2 */ /* 0x0010e20008000100 */
[----:B--2---:R-:W-:Y:S01]  /*0550*/  @!P3 IMAD.WIDE.U32 R6, R7, R10, R8 ;  /* 0x0000000a0706b225 */ /* 0x004fe200078e0008 */
[----:B------:R-:W-:-:S03]  /*0560*/  SEL R4, RZ, 0x1, !P0 ;  /* 0x00000001ff047807 */ /* 0x000fc60004000000 */
[----:B------:R-:W-:Y:S02]  /*0570*/  @!P3 IMAD.MOV.U32 R2, RZ, RZ, R6 ;  /* 0x000000ffff02b224 */ /* 0x000fe400078e0006 */
[----:B------:R-:W-:Y:S01]  /*0580*/  @!P3 IMAD.MOV.U32 R3, RZ, RZ, R7 ;  /* 0x000000ffff03b224 */ /* 0x000fe200078e0007 */
[----:B------:R-:W-:Y:S01]  /*0590*/  SEL R4, R4, 0x2, P1 ;  /* 0x0000000204047807 */ /* 0x000fe20000800000 */
[----:B------:R0:W3:Y:S01]  /*05a0*/  @!UP1 SYNCS.EXCH.64 URZ, [UR6+0x68], UR4 ;  /* 0x00006804063f95b2 */ /* 0x0000e20008000100 */
[----:B------:R-:W-:Y:S01]  /*05b0*/  NOP ;  /* 0x0000000000007918 */ /* 0x000fe20000000000 */
[----:B---34-:R-:W-:Y:S06]  /*05c0*/  BAR.SYNC.DEFER_BLOCKING 0x0 ;  /* 0x0000000000007b1d */ /* 0x018fec0000010000 */
[----:B------:R-:W-:Y:S05]  /*05d0*/  @!P2 BRA `(.L_x_3) ;  /* 0x000000b000f0a947 */ /* 0x000fea0003800000 */
[----:B------:R-:W-:-:S13]  /*05e0*/  ISETP.GT.U32.AND P0, PT, R11, 0x1, PT ;  /* 0x000000010b00780c */ /* 0x000fda0003f04070 */
[----:B0-----:R-:W-:Y:S05]  /*05f0*/  @P0 EXIT ;  /* 0x000000000000094d */ /* 0x001fea0003800000 */
[----:B------:R-:W-:Y:S01]  /*0600*/  ULDC.64 UR4, c[0x0][0x650] ;  /* 0x0001940000047ab9 */ /* 0x000fe20000000a00 */
[----:B------:R-:W-:Y:S01]  /*0610*/  PRMT R12, RZ, 0x7610, R12 ;  /* 0x00007610ff0c7816 */ /* 0x000fe2000000000c */
[----:B------:R-:W-:Y:S01]  /*0620*/  IMAD.MOV.U32 R7, RZ, RZ, -0x1 ;  /* 0xffffffffff077424 */ /* 0x000fe200078e00ff */
[----:B------:R-:W-:Y:S01]  /*0630*/  ISETP.GE.U32.AND P0, PT, R2, UR4, PT ;  /* 0x0000000402007c0c */ /* 0x000fe2000bf06070 */
[----:B------:R-:W-:Y:S02]  /*0640*/  IMAD.MOV.U32 R6, RZ, RZ, -0x1 ;  /* 0xffffffffff067424 */ /* 0x000fe400078e00ff */
[----:B------:R-:W-:Y:S01]  /*0650*/  IMAD.MOV.U32 R5, RZ, RZ, -0x1 ;  /* 0xffffffffff057424 */ /* 0x000fe200078e00ff */
[----:B------:R-:W-:-:S13]  /*0660*/  ISETP.GE.U32.AND.EX P0, PT, R3, UR5, PT, P0 ;  /* 0x0000000503007c0c */ /* 0x000fda000bf06100 */
[----:B------:R-:W-:Y:S05]  /*0670*/  @P0 BRA `(.L_x_4) ;  /* 0x00000004005c0947 */ /* 0x000fea0003800000 */
[----:B------:R-:W0:Y:S01]  /*0680*/  LDC.64 R16, c[0x0][0x628] ;  /* 0x00018a00ff107b82 */ /* 0x000e220000000a00 */
[----:B------:R-:W-:Y:S02]  /*0690*/  IMAD.MOV.U32 R6, RZ, RZ, R2 ;  /* 0x000000ffff067224 */ /* 0x000fe400078e0002 */
[----:B------:R-:W-:-:S05]  /*06a0*/  IMAD.MOV.U32 R7, RZ, RZ, R3 ;  /* 0x000000ffff077224 */ /* 0x000fca00078e0003 */
[----:B------:R-:W1:Y:S08]  /*06b0*/  LDC R18, c[0x0][0x630] ;  /* 0x00018c00ff127b82 */ /* 0x000e700000000800 */
[----:B------:R-:W2:Y:S01]  /*06c0*/  LDC.64 R20, c[0x0][0x620] ;  /* 0x00018800ff147b82 */ /* 0x000ea20000000a00 */
[----:B0-----:R-:W-:-:S04]  /*06d0*/  ISETP.NE.U32.AND P0, PT, R16, RZ, PT ;  /* 0x000000ff1000720c */ /* 0x001fc80003f05070 */
[----:B------:R-:W-:-:S13]  /*06e0*/  ISETP.NE.AND.EX P0, PT, R17, RZ, PT, P0 ;  /* 0x000000ff1100720c */ /* 0x000fda0003f05300 */
[----:B-12---:R-:W-:Y:S05]  /*06f0*/  @!P0 BRA `(.L_x_5) ;  /* 0x0000000000288947 */ /* 0x006fea0003800000 */
[----:B------:R-:W0:Y:S02]  /*0700*/  LDC R5, c[0x0][0x634] ;  /* 0x00018d00ff057b82 */ /* 0x000e240000000800 */
[----:B0-----:R-:W-:-:S05]  /*0710*/  IADD3 R5, P0, R2, R5, RZ ;  /* 0x0000000502057210 */ /* 0x001fca0007f1e0ff */
[----:B------:R-:W-:-:S04]  /*0720*/  IMAD.X R11, RZ, RZ, R3, P0 ;  /* 0x000000ffff0b7224 */ /* 0x000fc800000e0603 */
[----:B------:R-:W-:-:S04]  /*0730*/  IMAD.WIDE.U32 R6, R11, R16, RZ ;  /* 0x000000100b067225 */ /* 0x000fc800078e00ff */
[----:B------:R-:W-:-:S04]  /*0740*/  IMAD.WIDE.U32 R12, P0, R5, R17, R6 ;  /* 0x00000011050c7225 */ /* 0x000fc80007800006 */
[----:B------:R-:W-:-:S04]  /*0750*/  IMAD.WIDE.U32 R6, R5, R16, RZ ;  /* 0x0000001005067225 */ /* 0x000fc800078e00ff */
[----:B------:R-:W-:Y:S01]  /*0760*/  IMAD.X R15, RZ, RZ, RZ, P0 ;  /* 0x000000ffff0f7224 */ /* 0x000fe200000e06ff */
[----:B------:R-:W-:Y:S01]  /*0770*/  IADD3 RZ, P0, R7, R12, RZ ;  /* 0x0000000c07ff7210 */ /* 0x000fe20007f1e0ff */
[----:B------:R-:W-:-:S04]  /*0780*/  IMAD.MOV.U32 R14, RZ, RZ, R13 ;  /* 0x000000ffff0e7224 */ /* 0x000fc800078e000d */
[----:B------:R-:W-:-:S08]  /*0790*/  IMAD.WIDE.U32.X R6, R11, R17, R14, P0 ;  /* 0x000000110b067225 */ /* 0x000fd000000e040e */
.L_x_5:
[--C-:B------:R-:W-:Y:S01]  /*07a0*/  SHF.R.U64 R26, R6, R18, R7.reuse ;  /* 0x00000012061a7219 */ /* 0x100fe20000001207 */
[----:B------:R-:W0:Y:S01]  /*07b0*/  LDC.64 R22, c[0x0][0x640] ;  /* 0x00019000ff167b82 */ /* 0x000e220000000a00 */
[----:B------:R-:W-:Y:S01]  /*07c0*/  I2FP.F32.U32 R5, R8 ;  /* 0x0000000800057245 */ /* 0x000fe20000201000 */
[----:B------:R-:W-:Y:S01]  /*07d0*/  ULDC UR4, c[0x0][0x150] ;  /* 0x0000540000047ab9 */ /* 0x000fe20000000800 */
[----:B------:R-:W-:Y:S02]  /*07e0*/  SHF.R.U32.HI R6, RZ, R18, R7 ;  /* 0x00000012ff067219 */ /* 0x000fe40000011607 */
[----:B------:R-:W-:Y:S01]  /*07f0*/  IADD3 R11, P0, RZ, -R26, RZ ;  /* 0x8000001aff0b7210 */ /* 0x000fe20007f1e0ff */
[----:B------:R-:W-:Y:S01]  /*0800*/  FMUL R5, R5, UR4 ;  /* 0x0000000405057c20 */ /* 0x000fe20008400000 */
[----:B------:R-:W-:Y:S01]  /*0810*/  ULDC UR4, c[0x0][0x154] ;  /* 0x0000550000047ab9 */ /* 0x000fe20000000800 */
[----:B------:R-:W1:Y:S02]  /*0820*/  LDC R14, c[0x0][0x618] ;  /* 0x00018600ff0e7b82 */ /* 0x000e640000000800 */
[----:B------:R-:W-:-:S02]  /*0830*/  IMAD.X R13, RZ, RZ, ~R6, P0 ;  /* 0x000000ffff0d7224 */ /* 0x000fc400000e0e06 */
[----:B------:R-:W2:Y:S01]  /*0840*/  F2I.U32.TRUNC.NTZ R5, R5 ;  /* 0x0000000500057305 */ /* 0x000ea2000020f000 */
[----:B------:R-:W-:-:S03]  /*0850*/  IMAD.WIDE.U32 R6, R11, R20, R2 ;  /* 0x000000140b067225 */ /* 0x000fc600078e0002 */
[----:B------:R-:W3:Y:S01]  /*0860*/  LDC R9, c[0x0][0x144] ;  /* 0x00005100ff097b82 */ /* 0x000ee20000000800 */
[----:B------:R-:W-:-:S04]  /*0870*/  IMAD R12, R13, R20, RZ ;  /* 0x000000140d0c7224 */ /* 0x000fc800078e02ff */
[----:B------:R-:W-:Y:S02]  /*0880*/  IMAD R11, R11, R21, R12 ;  /* 0x000000150b0b7224 */ /* 0x000fe400078e020c */
[----:B------:R-:W-:Y:S01]  /*0890*/  IMAD.MOV.U32 R12, RZ, RZ, 0x1 ;  /* 0x00000001ff0c7424 */ /* 0x000fe200078e00ff */
[----:B------:R-:W4:Y:S01]  /*08a0*/  LDC R18, c[0x0][0x608] ;  /* 0x00018200ff127b82 */ /* 0x000f220000000800 */
[----:B------:R-:W-:Y:S01]  /*08b0*/  IMAD.IADD R11, R7, 0x1, R11 ;  /* 0x00000001070b7824 */ /* 0x000fe200078e020b */
[----:B0-----:R-:W-:Y:S01]  /*08c0*/  ISETP.NE.U32.AND P0, PT, R22, RZ, PT ;  /* 0x000000ff1600720c */ /* 0x001fe20003f05070 */
[----:B--2---:R-:W-:-:S03]  /*08d0*/  IMAD.MOV R7, RZ, RZ, -R5 ;  /* 0x000000ffff077224 */ /* 0x004fc600078e0a05 */
[----:B------:R-:W-:Y:S02]  /*08e0*/  ISETP.NE.AND.EX P0, PT, R23, RZ, PT, P0 ;  /* 0x000000ff1700720c */ /* 0x000fe40003f05300 */
[----:B------:R-:W0:Y:S01]  /*08f0*/  LDC R13, c[0x0][0x658] ;  /* 0x00019600ff0d7b82 */ /* 0x000e220000000800 */
[--C-:B-1----:R-:W-:Y:S02]  /*0900*/  SHF.R.U64 R16, R6, R14, R11.reuse ;  /* 0x0000000e06107219 */ /* 0x102fe4000000120b */
[----:B------:R-:W-:Y:S02]  /*0910*/  I2FP.F32.U32 R6, R10 ;  /* 0x0000000a00067245 */ /* 0x000fe40000201000 */
[----:B------:R-:W-:-:S03]  /*0920*/  SHF.R.U32.HI R11, RZ, R14, R11 ;  /* 0x0000000eff0b7219 */ /* 0x000fc6000001160b */
[----:B------:R-:W1:Y:S01]  /*0930*/  LDC R17, c[0x0][0x148] ;  /* 0x00005200ff117b82 */ /* 0x000e620000000800 */
[----:B---3--:R-:W-:Y:S02]  /*0940*/  IMAD R5, R9, R7, R8 ;  /* 0x0000000709057224 */ /* 0x008fe400078e0208 */
[----:B------:R-:W-:Y:S01]  /*0950*/  FMUL R7, R6, UR4 ;  /* 0x0000000406077c20 */ /* 0x000fe20008400000 */
[----:B------:R-:W-:-:S03]  /*0960*/  IMAD.MOV.U32 R6, RZ, RZ, -0x1 ;  /* 0xffffffffff067424 */ /* 0x000fc600078e00ff */
[----:B------:R2:W3:Y:S01]  /*0970*/  F2I.U32.TRUNC.NTZ R15, R7 ;  /* 0x00000007000f7305 */ /* 0x0004e2000020f000 */
[----:B------:R-:W1:Y:S01]  /*0980*/  LDC R21, c[0x0][0x600] ;  /* 0x00018000ff157b82 */ /* 0x000e620000000800 */
[-CC-:B----4-:R-:W-:Y:S02]  /*0990*/  SHF.R.U64 R27, R16, R18.reuse, R11.reuse ;  /* 0x00000012101b7219 */ /* 0x190fe4000000120b */
[----:B------:R-:W-:-:S05]  /*09a0*/  SHF.R.U32.HI R8, RZ, R18, R11 ;  /* 0x00000012ff087219 */ /* 0x000fca000001160b */
[----:B------:R-:W4:Y:S01]  /*09b0*/  LDC R20, c[0x0][0x648] ;  /* 0x00019200ff147b82 */ /* 0x000f220000000800 */
[-CC-:B0-----:R-:W-:Y:S02]  /*09c0*/  SHF.R.U64 R18, R27, R13.reuse, R8.reuse ;  /* 0x0000000d1b127219 */ /* 0x181fe40000001208 */
[-C--:B------:R-:W-:Y:S02]  /*09d0*/  SHF.L.U32 R6, R6, R13.reuse, RZ ;  /* 0x0000000d06067219 */ /* 0x080fe400000006ff */
[-C--:B------:R-:W-:Y:S02]  /*09e0*/  SHF.R.U32.HI R8, RZ, R13.reuse, R8 ;  /* 0x0000000dff087219 */ /* 0x080fe40000011608 */
[----:B------:R-:W-:Y:S01]  /*09f0*/  LOP3.LUT R14, RZ, R6, RZ, 0x33, !PT ;  /* 0x00000006ff0e7212 */ /* 0x000fe200078e33ff */
[----:B------:R-:W0:Y:S01]  /*0a00*/  LDC R25, c[0x0][0x638] ;  /* 0x00018e00ff197b82 */ /* 0x000e220000000800 */
[----:B------:R-:W-:Y:S01]  /*0a10*/  SHF.L.U32 R11, R12, R13, RZ ;  /* 0x0000000d0c0b7219 */ /* 0x000fe200000006ff */
[----:B------:R-:W-:-:S02]  /*0a20*/  IMAD.MOV.U32 R6, RZ, RZ, R18 ;  /* 0x000000ffff067224 */ /* 0x000fc400078e0012 */
[----:B--2---:R-:W-:-:S04]  /*0a30*/  IMAD.MOV.U32 R7, RZ, RZ, R8 ;  /* 0x000000ffff077224 */ /* 0x004fc800078e0008 */
[----:B------:R-:W2:Y:S01]  /*0a40*/  LDC R24, c[0x0][0x610] ;  /* 0x00018400ff187b82 */ /* 0x000ea20000000800 */
[----:B---3--:R-:W-:Y:S05]  /*0a50*/  @!P0 BRA `(.L_x_6) ;  /* 0x0000000000288947 */ /* 0x008fea0003800000 */
[----:B------:R-:W3:Y:S02]  /*0a60*/  LDC R13, c[0x0][0x64c] ;  /* 0x00019300ff0d7b82 */ /* 0x000ee40000000800 */
[----:B---3--:R-:W-:-:S05]  /*0a70*/  IADD3 R13, P0, R18, R13, RZ ;  /* 0x0000000d120d7210 */ /* 0x008fca0007f1e0ff */
        /* <DEDUP_REMOVED lines=8> */
.L_x_6:
[----:B----4-:R-:W-:Y:S01]  /*0b00*/  SHF.R.U64 R6, R6, R20, R7 ;  /* 0x0000001406067219 */ /* 0x010fe20000001207 */
[----:B-1----:R-:W-:Y:S01]  /*0b10*/  VIADD R7, R21, 0xffffffff ;  /* 0xffffffff15077836 */ /* 0x002fe20000000000 */
[----:B------:R-:W-:Y:S01]  /*0b20*/  LOP3.LUT R14, R27, R14, RZ, 0xc0, !PT ;  /* 0x0000000e1b0e7212 */ /* 0x000fe200078ec0ff */
[----:B------:R-:W-:Y:S02]  /*0b30*/  IMAD.MOV R15, RZ, RZ, -R15 ;  /* 0x000000ffff0f7224 */ /* 0x000fe400078e0a0f */
[----:B------:R-:W-:Y:S01]  /*0b40*/  IMAD.MOV R8, RZ, RZ, -R6 ;  /* 0x000000ffff087224 */ /* 0x000fe200078e0a06 */
[----:B------:R-:W-:Y:S01]  /*0b50*/  LOP3.LUT R7, R16, R7, RZ, 0xc0, !PT ;  /* 0x0000000710077212 */ /* 0x000fe200078ec0ff */
[----:B------:R-:W-:Y:S02]  /*0b60*/  IMAD R14, R11, R6, R14 ;  /* 0x000000060b0e7224 */ /* 0x000fe400078e020e */
[----:B------:R-:W-:Y:S02]  /*0b70*/  @P3 IMAD R5, R17, R15, R10 ;  /* 0x0000000f11053224 */ /* 0x000fe400078e020a */
[----:B0-----:R-:W-:-:S02]  /*0b80*/  IMAD R6, R8, R25, R18 ;  /* 0x0000001908067224 */ /* 0x001fc400078e0212 */
[----:B--2---:R-:W-:Y:S02]  /*0b90*/  IMAD R5, R14, R24, R5 ;  /* 0x000000180e057224 */ /* 0x004fe400078e0205 */
[----:B------:R-:W-:Y:S02]  /*0ba0*/  IMAD R8, R6, R21, R7 ;  /* 0x0000001506087224 */ /* 0x000fe400078e0207 */
[----:B------:R-:W-:-:S03]  /*0bb0*/  IMAD.MOV.U32 R12, RZ, RZ, 0x1 ;  /* 0x00000001ff0c7424 */ /* 0x000fc600078e00ff */
[----:B------:R-:W-:Y:S02]  /*0bc0*/  SEL R6, R8, R5, !P3 ;  /* 0x0000000508067207 */ /* 0x000fe40005800000 */
[----:B------:R-:W-:Y:S01]  /*0bd0*/  SEL R7, R5, R8, !P3 ;  /* 0x0000000805077207 */ /* 0x000fe20005800000 */
[----:B------:R-:W-:-:S07]  /*0be0*/  IMAD.MOV.U32 R5, RZ, RZ, R26 ;  /* 0x000000ffff057224 */ /* 0x000fce00078e001a */
.L_x_4:
[----:B------:R-:W-:-:S08]  /*0bf0*/  NOP ;  /* 0x0000000000007918 */ /* 0x000fd00000000000 */
[----:B------:R-:W0:Y:S02]  /*0c00*/  USETMAXREG.TRY_ALLOC.CTAPOOL UP0, 0xe8 ;  /* 0x000000e8000079c8 */ /* 0x000e240008000600 */
[----:B0-----:R-:W-:-:S13]  /*0c10*/  PLOP3.LUT P0, PT, PT, PT, UP0, 0x80, 0x0 ;  /* 0x000000000000781c */ /* 0x001fda0003f0f008 */
[----:B------:R-:W-:Y:S05]  /*0c20*/  @!P0 BRA `(.L_x_4) ;  /* 0xfffffffc00f08947 */ /* 0x000fea000383ffff */
[----:B------:R-:W-:Y:S01]  /*0c30*/  ULDC.64 UR4, c[0x0][0x598] ;  /* 0x0001660000047ab9 */ /* 0x000fe20000000a00 */
[----:B------:R-:W-:Y:S01]  /*0c40*/  ULDC.64 UR50, c[0x0][0x208] ;  /* 0x0000820000327ab9 */ /* 0x000fe20000000a00 */
[----:B------:R-:W-:-:S04]  /*0c50*/  ISETP.NE.U32.AND P0, PT, RZ, UR4, PT ;  /* 0x00000004ff007c0c */ /* 0x000fc8000bf05070 */
[----:B------:R-:W-:-:S13]  /*0c60*/  ISETP.NE.AND.EX P0, PT, RZ, UR5, PT, P0 ;  /* 0x00000005ff007c0c */ /* 0x000fda000bf05300 */
[----:B------:R-:W-:Y:S05]  /*0c70*/  @!P0 BRA `(.L_x_7) ;  /* 0x00000000001c8947 */ /* 0x000fea0003800000 */
[----:B------:R-:W0:Y:S02]  /*0c80*/  LDC.64 R8, c[0x0][0x598] ;  /* 0x00016600ff087b82 */ /* 0x000e240000000a00 */
[----:B0-----:R-:W2:Y:S02]  /*0c90*/  LDG.E.64 R8, desc[UR50][R8.64] ;  /* 0x0000003208087981 */ /* 0x001ea4000c1e1b00 */
[----:B--2---:R-:W-:-:S04]  /*0ca0*/  ISETP.NE.U32.AND P0, PT, R8, RZ, PT ;  /* 0x000000ff0800720c */ /* 0x004fc80003f05070 */
[----:B------:R-:W-:-:S13]  /*0cb0*/  ISETP.NE.AND.EX P0, PT, R9, RZ, PT, P0 ;  /* 0x000000ff0900720c */ /* 0x000fda0003f05300 */
[----:B------:R-:W-:Y:S05]  /*0cc0*/  @!P0 BRA `(.L_x_7) ;  /* 0x0000000000088947 */ /* 0x000fea0003800000 */
[----:B------:R0:W5:Y:S01]  /*0cd0*/  LD.E R8, desc[UR50][R8.64] ;  /* 0x0000003208087980 */ /* 0x000162000c101900 */
[----:B------:R-:W-:Y:S05]  /*0ce0*/  BRA `(.L_x_8) ;  /* 0x0000000000207947 */ /* 0x000fea0003800000 */
.L_x_7:
[----:B------:R-:W-:Y:S02]  /*0cf0*/  ULDC.64 UR4, c[0x0][0x588] ;  /* 0x0001620000047ab9 */ /* 0x000fe40000000a00 */
[----:B------:R-:W-:-:S04]  /*0d00*/  ISETP.NE.U32.AND P0, PT, RZ, UR4, PT ;  /* 0x00000004ff007c0c */ /* 0x000fc8000bf05070 */
[----:B------:R-:W-:-:S13]  /*0d10*/  ISETP.NE.AND.EX P0, PT, RZ, UR5, PT, P0 ;  /* 0x00000005ff007c0c */ /* 0x000fda000bf05300 */
[----:B------:R-:W-:Y:S05]  /*0d20*/  @!P0 BRA `(.L_x_9) ;  /* 0x00000000000c8947 */ /* 0x000fea0003800000 */
[----:B------:R-:W0:Y:S02]  /*0d30*/  LDC.64 R8, c[0x0][0x588] ;  /* 0x00016200ff087b82 */ /* 0x000e240000000a00 */
[----:B0-----:R1:W5:Y:S01]  /*0d40*/  LDG.E R8, desc[UR50][R8.64] ;  /* 0x0000003208087981 */ /* 0x001362000c1e1900 */
[----:B------:R-:W-:Y:S05]  /*0d50*/  BRA `(.L_x_8) ;  /* 0x0000000000047947 */ /* 0x000fea0003800000 */
.L_x_9:
[----:B------:R-:W2:Y:S02]  /*0d60*/  LDC R8, c[0x0][0x580] ;  /* 0x00016000ff087b82 */ /* 0x000ea40000000800 */
.L_x_8:
[----:B------:R-:W-:Y:S02]  /*0d70*/  ULDC.64 UR4, c[0x0][0x5a0] ;  /* 0x0001680000047ab9 */ /* 0x000fe40000000a00 */
[----:B------:R-:W-:-:S04]  /*0d80*/  ISETP.NE.U32.AND P0, PT, RZ, UR4, PT ;  /* 0x00000004ff007c0c */ /* 0x000fc8000bf05070 */
[----:B------:R-:W-:-:S13]  /*0d90*/  ISETP.NE.AND.EX P0, PT, RZ, UR5, PT, P0 ;  /* 0x00000005ff007c0c */ /* 0x000fda000bf05300 */
[----:B------:R-:W-:Y:S05]  /*0da0*/  @!P0 BRA `(.L_x_10) ;  /* 0x00000000001c8947 */ /* 0x000fea0003800000 */
[----:B------:R-:W3:Y:S02]  /*0db0*/  LDC.64 R10, c[0x0][0x5a0] ;  /* 0x00016800ff0a7b82 */ /* 0x000ee40000000a00 */
[----:B---3--:R-:W3:Y:S02]  /*0dc0*/  LDG.E.64 R10, desc[UR50][R10.64] ;  /* 0x000000320a0a7981 */ /* 0x008ee4000c1e1b00 */
[----:B---3--:R-:W-:-:S04]  /*0dd0*/  ISETP.NE.U32.AND P0, PT, R10, RZ, PT ;  /* 0x000000ff0a00720c */ /* 0x008fc80003f05070 */
[----:B------:R-:W-:-:S13]  /*0de0*/  ISETP.NE.AND.EX P0, PT, R11, RZ, PT, P0 ;  /* 0x000000ff0b00720c */ /* 0x000fda0003f05300 */
[----:B------:R-:W-:Y:S05]  /*0df0*/  @!P0 BRA `(.L_x_10) ;  /* 0x0000000000088947 */ /* 0x000fea0003800000 */
[----:B01----:R0:W5:Y:S01]  /*0e00*/  LD.E R9, desc[UR50][R10.64] ;  /* 0x000000320a097980 */ /* 0x003162000c101900 */
[----:B------:R-:W-:Y:S05]  /*0e10*/  BRA `(.L_x_11) ;  /* 0x0000000000207947 */ /* 0x000fea0003800000 */
.L_x_10:
[----:B------:R-:W-:Y:S02]  /*0e20*/  ULDC.64 UR4, c[0x0][0x590] ;  /* 0x0001640000047ab9 */ /* 0x000fe40000000a00 */
[----:B------:R-:W-:-:S04]  /*0e30*/  ISETP.NE.U32.AND P0, PT, RZ, UR4, PT ;  /* 0x00000004ff007c0c */ /* 0x000fc8000bf05070 */
[----:B------:R-:W-:-:S13]  /*0e40*/  ISETP.NE.AND.EX P0, PT, RZ, UR5, PT, P0 ;  /* 0x00000005ff007c0c */ /* 0x000fda000bf05300 */
[----:B------:R-:W-:Y:S05]  /*0e50*/  @!P0 BRA `(.L_x_12) ;  /* 0x00000000000c8947 */ /* 0x000fea0003800000 */
[----:B------:R-:W0:Y:S02]  /*0e60*/  LDC.64 R10, c[0x0][0x590] ;  /* 0x00016400ff0a7b82 */ /* 0x000e240000000a00 */
[----:B01----:R1:W5:Y:S01]  /*0e70*/  LDG.E R9, desc[UR50][R10.64] ;  /* 0x000000320a097981 */ /* 0x003362000c1e1900 */
[----:B------:R-:W-:Y:S05]  /*0e80*/  BRA `(.L_x_11) ;  /* 0x0000000000047947 */ /* 0x000fea0003800000 */
.L_x_12:
[----:B01----:R-:W3:Y:S02]  /*0e90*/  LDC R9, c[0x0][0x584] ;  /* 0x00016100ff097b82 */ /* 0x003ee40000000800 */
.L_x_11:
[----:B------:R-:W-:-:S13]  /*0ea0*/  LOP3.LUT P0, RZ, R12, 0xff, RZ, 0xc0, !PT ;  /* 0x000000ff0cff7812 */ /* 0x000fda000780c0ff */
[----:B------:R-:W-:Y:S05]  /*0eb0*/  @!P0 EXIT ;  /* 0x000000000000894d */ /* 0x000fea0003800000 */
[----:B------:R-:W-:Y:S01]  /*0ec0*/  ULDC UR4, c[0x0][0x28c] ;  /* 0x0000a30000047ab9 */ /* 0x000fe20000000800 */
[----:B------:R-:W-:Y:S01]  /*0ed0*/  LOP3.LUT R186, R4, 0x1, RZ, 0xfc, !PT ;  /* 0x0000000104ba7812 */ /* 0x000fe200078efcff */
[----:B------:R-:W-:Y:S01]  /*0ee0*/  UIADD3 UR4, UR4, 0x7f, URZ ;  /* 0x0000007f04047890 */ /* 0x000fe2000fffe03f */
[----:B------:R-:W-:Y:S01]  /*0ef0*/  UMOV UR11, URZ ;  /* 0x0000003f000b7c82 */ /* 0x000fe20008000000 */
[----:B------:R-:W-:Y:S02]  /*0f00*/  UMOV UR10, URZ ;  /* 0x0000003f000a7c82 */ /* 0x000fe40008000000 */
[----:B------:R-:W-:-:S04]  /*0f10*/  USHF.R.S32.HI UR5, URZ, 0x1f, UR4 ;  /* 0x0000001f3f057899 */ /* 0x000fc80008011404 */
[----:B------:R-:W-:-:S04]  /*0f20*/  ULEA.HI UR5, UR5, UR4, URZ, 0x7 ;  /* 0x0000000405057291 */ /* 0x000fc8000f8f383f */
[----:B------:R-:W-:-:S12]  /*0f30*/  USHF.R.S32.HI UR44, URZ, 0x7, UR5 ;  /* 0x000000073f2c7899 */ /* 0x000fd80008011405 */
.L_x_213:
[----:B01----:R-:W-:Y:S01]  /*0f40*/  LOP3.LUT R10, R0, 0x80, RZ, 0xc0, !PT ;  /* 0x00000080000a7812 */ /* 0x003fe200078ec0ff */
[----:B------:R-:W0:Y:S01]  /*0f50*/  S2UR UR8, SR_CgaCtaId ;  /* 0x00000000000879c3 */ /* 0x000e220000008800 */
[----:B------:R-:W-:Y:S01]  /*0f60*/  UMOV UR7, 0x400 ;  /* 0x0000040000077882 */ /* 0x000fe20000000000 */
[----:B------:R-:W-:Y:S01]  /*0f70*/  UMOV UR4, URZ ;  /* 0x0000003f00047c82 */ /* 0x000fe20008000000 */
[----:B------:R-:W-:Y:S01]  /*0f80*/  SHF.R.U32.HI R14, RZ, 0x7, R10 ;  /* 0x00000007ff0e7819 */ /* 0x000fe2000001160a */
[----:B------:R-:W-:Y:S01]  /*0f90*/  UMOV UR12, URZ ;  /* 0x0000003f000c7c82 */ /* 0x000fe20008000000 */
[----:B------:R-:W-:Y:S01]  /*0fa0*/  UMOV UR13, URZ ;  /* 0x0000003f000d7c82 */ /* 0x000fe20008000000 */
[----:B------:R-:W-:Y:S01]  /*0fb0*/  UMOV UR9, UR10 ;  /* 0x0000000a00097c82 */ /* 0x000fe20008000000 */
[----:B------:R-:W-:Y:S01]  /*0fc0*/  CS2R R12, SRZ ;  /* 0x00000000000c7805 */ /* 0x000fe2000001ff00 */
[----:B------:R-:W1:Y:S01]  /*0fd0*/  LDC R10, c[0x0][0x28c] ;  /* 0x0000a300ff0a7b82 */ /* 0x000e620000000800 */
[----:B----4-:R-:W4:Y:S01]  /*0fe0*/  SHFL.IDX PT, R14, R14, RZ, 0x1f ;  /* 0x00001fff0e0e7589 */ /* 0x010f2200000e0000 */
[----:B------:R-:W-:-:S02]  /*0ff0*/  CS2R R16, SRZ ;  /* 0x0000000000107805 */ /* 0x000fc4000001ff00 */
[----:B------:R-:W-:Y:S02]  /*1000*/  CS2R R18, SRZ ;  /* 0x0000000000127805 */ /* 0x000fe4000001ff00 */
[----:B------:R-:W-:Y:S02]  /*1010*/  CS2R R20, SRZ ;  /* 0x0000000000147805 */ /* 0x000fe4000001ff00 */
[----:B------:R-:W-:Y:S02]  /*1020*/  CS2R R22, SRZ ;  /* 0x0000000000167805 */ /* 0x000fe4000001ff00 */
[----:B------:R-:W-:Y:S02]  /*1030*/  CS2R R112, SRZ ;  /* 0x0000000000707805 */ /* 0x000fe4000001ff00 */
[----:B------:R-:W-:Y:S02]  /*1040*/  CS2R R114, SRZ ;  /* 0x0000000000727805 */ /* 0x000fe4000001ff00 */
[----:B------:R-:W-:-:S02]  /*1050*/  CS2R R116, SRZ ;  /* 0x0000000000747805 */ /* 0x000fc4000001ff00 */
[----:B------:R-:W-:Y:S02]  /*1060*/  CS2R R118, SRZ ;  /* 0x0000000000767805 */ /* 0x000fe4000001ff00 */
[----:B------:R-:W-:Y:S02]  /*1070*/  CS2R R120, SRZ ;  /* 0x0000000000787805 */ /* 0x000fe4000001ff00 */
[----:B------:R-:W-:Y:S02]  /*1080*/  CS2R R122, SRZ ;  /* 0x00000000007a7805 */ /* 0x000fe4000001ff00 */
[----:B------:R-:W-:Y:S02]  /*1090*/  CS2R R124, SRZ ;  /* 0x00000000007c7805 */ /* 0x000fe4000001ff00 */
[----:B------:R-:W-:Y:S02]  /*10a0*/  CS2R R126, SRZ ;  /* 0x00000000007e7805 */ /* 0x000fe4000001ff00 */
[----:B------:R-:W-:-:S02]  /*10b0*/  CS2R R128, SRZ ;  /* 0x0000000000807805 */ /* 0x000fc4000001ff00 */
[----:B------:R-:W-:Y:S01]  /*10c0*/  CS2R R130, SRZ ;  /* 0x0000000000827805 */ /* 0x000fe2000001ff00 */
[----:B0-----:R-:W-:Y:S01]  /*10d0*/  ULEA UR7, UR8, UR7, 0x18 ;  /* 0x0000000708077291 */ /* 0x001fe2000f8ec03f */
[----:B------:R-:W-:Y:S02]  /*10e0*/  CS2R R132, SRZ ;  /* 0x0000000000847805 */ /* 0x000fe4000001ff00 */
[----:B------:R-:W-:Y:S02]  /*10f0*/  CS2R R134, SRZ ;  /* 0x0000000000867805 */ /* 0x000fe4000001ff00 */
[----:B------:R-:W-:Y:S02]  /*1100*/  CS2R R136, SRZ ;  /* 0x0000000000887805 */ /* 0x000fe4000001ff00 */
[----:B------:R-:W-:Y:S02]  /*1110*/  CS2R R138, SRZ ;  /* 0x00000000008a7805 */ /* 0x000fe4000001ff00 */
[----:B------:R-:W-:-:S02]  /*1120*/  CS2R R140, SRZ ;  /* 0x00000000008c7805 */ /* 0x000fc4000001ff00 */
[----:B------:R-:W-:Y:S02]  /*1130*/  CS2R R142, SRZ ;  /* 0x00000000008e7805 */ /* 0x000fe4000001ff00 */
[----:B------:R-:W-:Y:S02]  /*1140*/  CS2R R144, SRZ ;  /* 0x0000000000907805 */ /* 0x000fe4000001ff00 */
[----:B-1----:R-:W-:Y:S02]  /*1150*/  ISETP.GE.AND P0, PT, R10, 0x1, PT ;  /* 0x000000010a00780c */ /* 0x002fe40003f06270 */
[----:B------:R-:W-:Y:S02]  /*1160*/  CS2R R10, SRZ ;  /* 0x00000000000a7805 */ /* 0x000fe4000001ff00 */
[----:B----4-:R-:W-:Y:S02]  /*1170*/  R2UR UR5, R14 ;  /* 0x000000000e0572ca */ /* 0x010fe400000e0000 */
        /* <DEDUP_REMOVED lines=11> */
[----:B------:R-:W-:Y:S01]  /*1230*/  CS2R R166, SRZ ;  /* 0x0000000000a67805 */ /* 0x000fe2000001ff00 */
[----:B------:R-:W-:Y:S01]  /*1240*/  ULEA.HI UR6, UR5, UR5, URZ, 0x1 ;  /* 0x0000000505067291 */ /* 0x000fe2000f8f083f */
[----:B------:R-:W-:-:S02]  /*1250*/  CS2R R168, SRZ ;  /* 0x0000000000a87805 */ /* 0x000fc4000001ff00 */
[----:B------:R-:W-:Y:S02]  /*1260*/  CS2R R170, SRZ ;  /* 0x0000000000aa7805 */ /* 0x000fe4000001ff00 */
[----:B------:R-:W-:Y:S01]  /*1270*/  CS2R R172, SRZ ;  /* 0x0000000000ac7805 */ /* 0x000fe2000001ff00 */
[----:B------:R-:W-:Y:S01]  /*1280*/  ULOP3.LUT UR6, UR6, 0x7fffe, URZ, 0xc0, !UPT ;  /* 0x0007fffe06067892 */ /* 0x000fe2000f8ec03f */
[----:B------:R-:W-:Y:S02]  /*1290*/  CS2R R174, SRZ ;  /* 0x0000000000ae7805 */ /* 0x000fe4000001ff00 */
[----:B------:R-:W-:Y:S02]  /*12a0*/  CS2R R176, SRZ ;  /* 0x0000000000b07805 */ /* 0x000fe4000001ff00 */
[----:B------:R-:W-:Y:S01]  /*12b0*/  CS2R R178, SRZ ;  /* 0x0000000000b27805 */ /* 0x000fe2000001ff00 */
[----:B------:R-:W-:Y:S01]  /*12c0*/  UIADD3 UR6, UR5, -UR6, URZ ;  /* 0x8000000605067290 */ /* 0x000fe2000fffe03f */
[----:B------:R-:W-:-:S02]  /*12d0*/  CS2R R180, SRZ ;  /* 0x0000000000b47805 */ /* 0x000fc4000001ff00 */
[----:B------:R-:W-:Y:S02]  /*12e0*/  CS2R R182, SRZ ;  /* 0x0000000000b67805 */ /* 0x000fe4000001ff00 */
[----:B------:R-:W-:Y:S01]  /*12f0*/  CS2R R184, SRZ ;  /* 0x0000000000b87805 */ /* 0x000fe2000001ff00 */
[----:B------:R-:W-:Y:S01]  /*1300*/  ULEA UR6, UR6, UR7, 0xd ;  /* 0x0000000706067291 */ /* 0x000fe2000f8e683f */
[----:B------:R-:W-:Y:S01]  /*1310*/  IMAD.U32 R190, RZ, RZ, UR11 ;  /* 0x0000000bffbe7e24 */ /* 0x000fe2000f8e00ff */
[----:B------:R-:W-:Y:S02]  /*1320*/  CS2R R104, SRZ ;  /* 0x0000000000687805 */ /* 0x000fe4000001ff00 */
[----:B------:R-:W-:Y:S01]  /*1330*/  CS2R R106, SRZ ;  /* 0x00000000006a7805 */ /* 0x000fe2000001ff00 */
[----:B------:R-:W-:Y:S01]  /*1340*/  UIADD3 UR6, UR6, 0x100, URZ ;  /* 0x0000010006067890 */ /* 0x000fe2000fffe03f */
[----:B------:R-:W-:Y:S02]  /*1350*/  CS2R R108, SRZ ;  /* 0x00000000006c7805 */ /* 0x000fe4000001ff00 */
[----:B------:R-:W-:-:S02]  /*1360*/  CS2R R110, SRZ ;  /* 0x00000000006e7805 */ /* 0x000fc4000001ff00 */
[----:B------:R-:W-:Y:S01]  /*1370*/  CS2R R96, SRZ ;  /* 0x0000000000607805 */ /* 0x000fe2000001ff00 */
[----:B------:R-:W-:Y:S01]  /*1380*/  USHF.R.U32.HI UR6, URZ, 0x4, UR6 ;  /* 0x000000043f067899 */ /* 0x000fe20008011606 */
[----:B------:R-:W-:Y:S02]  /*1390*/  CS2R R98, SRZ ;  /* 0x0000000000627805 */ /* 0x000fe4000001ff00 */
[----:B------:R-:W-:Y:S02]  /*13a0*/  CS2R R100, SRZ ;  /* 0x0000000000647805 */ /* 0x000fe4000001ff00 */
[----:B------:R-:W-:Y:S01]  /*13b0*/  CS2R R102, SRZ ;  /* 0x0000000000667805 */ /* 0x000fe2000001ff00 */
[----:B------:R-:W-:Y:S01]  /*13c0*/  ULOP3.LUT UR8, UR6, 0x3fff, URZ, 0xc0, !UPT ;  /* 0x00003fff06087892 */ /* 0x000fe2000f8ec03f */
        /* <DEDUP_REMOVED lines=34> */
[----:B---3--:R-:W-:Y:S02]  /*15f0*/  CS2R R28, SRZ ;  /* 0x00000000001c7805 */ /* 0x008fe4000001ff00 */
[----:B------:R-:W-:Y:S01]  /*1600*/  CS2R R30, SRZ ;  /* 0x00000000001e7805 */ /* 0x000fe2000001ff00 */
[----:B------:R-:W-:Y:S06]  /*1610*/  @!P0 BRA `(.L_x_13) ;  /* 0x0000001400b88947 */ /* 0x000fec0003800000 */
[----:B------:R-:W-:-:S13]  /*1620*/  ISETP.NE.AND P1, PT, R186, 0x3, PT ;  /* 0x00000003ba00780c */ /* 0x000fda0003f25270 */
[----:B------:R-:W-:Y:S05]  /*1630*/  @!P1 BRA `(.L_x_14) ;  /* 0x0000000000049947 */ /* 0x000fea0003800000 */
[----:B------:R-:W-:Y:S01]  /*1640*/  BPT.TRAP 0x1 ;  /* 0x000000040000795c */ /* 0x000fe20000300000 */
.L_x_14:
[----:B------:R-:W-:Y:S01]  /*1650*/  ULEA UR5, UR10, UR7, 0x3 ;  /* 0x000000070a057291 */ /* 0x000fe2000f8e183f */
[----:B------:R-:W-:-:S05]  /*1660*/  IMAD.U32 R11, RZ, RZ, UR11 ;  /* 0x0000000bff0b7e24 */ /* 0x000fca000f8e00ff */
[----:B------:R-:W-:-:S04]  /*1670*/  SHF.L.U32 R11, R11, 0x1f, RZ ;  /* 0x0000001f0b0b7819 */ /* 0x000fc800000006ff */
[----:B------:R0:W1:Y:S01]  /*1680*/  SYNCS.PHASECHK.TRANS64.TRYWAIT P0, [UR5], R11 ;  /* 0x0000000bff0075a7 */ /* 0x0000620008000145 */
[----:B------:R-:W-:Y:S05]  /*1690*/  @!P1 BRA `(.L_x_15) ;  /* 0x0000000000049947 */ /* 0x000fea0003800000 */
[----:B------:R-:W-:Y:S01]  /*16a0*/  BPT.TRAP 0x1 ;  /* 0x000000040000795c */ /* 0x000fe20000300000 */
.L_x_15:
[----:B------:R-:W-:Y:S01]  /*16b0*/  UMOV UR4, 0x4 ;  /* 0x0000000400047882 */ /* 0x000fe20000000000 */
[----:B------:R-:W-:Y:S01]  /*16c0*/  IMAD.MOV.U32 R10, RZ, RZ, RZ ;  /* 0x000000ffff0a7224 */ /* 0x000fe200078e00ff */
[----:B-1----:R-:W-:Y:S06]  /*16d0*/  @P0 BRA `(.L_x_16) ;  /* 0x0000000000080947 */ /* 0x002fec0003800000 */
[----:B------:R-:W1:Y:S02]  /*16e0*/  SYNCS.PHASECHK.TRANS64.TRYWAIT P0, [UR5], R11 ;  /* 0x0000000bff0075a7 */ /* 0x000e640008000145 */
[----:B-1----:R-:W-:Y:S05]  /*16f0*/  @!P0 BRA `(.L_x_17) ;  /* 0x000000b800588947 */ /* 0x002fea0003800000 */
.L_x_16:
[----:B------:R-:W-:Y:S01]  /*1700*/  UIADD3 UR5, UR7, 0x14100, URZ ;  /* 0x0001410007057890 */ /* 0x000fe2000fffe03f */
[----:B------:R-:W-:Y:S01]  /*1710*/  WARPGROUP.ARRIVE ;  /* 0x00000000000079c5 */ /* 0x000fe20000000000 */
[----:B------:R-:W-:Y:S01]  /*1720*/  ULOP3.LUT UR12, UR8, 0x10000, URZ, 0xfc, !UPT ;  /* 0x00010000080c7892 */ /* 0x000fe2000f8efc3f */
[----:B01----:R-:W-:Y:S01]  /*1730*/  IMAD.MOV.U32 R11, RZ, RZ, RZ ;  /* 0x000000ffff0b7224 */ /* 0x003fe200078e00ff */
[----:B------:R-:W-:Y:S01]  /*1740*/  USHF.R.U32.HI UR5, URZ, 0x4, UR5 ;  /* 0x000000043f057899 */ /* 0x000fe20008011605 */
[----:B------:R-:W-:Y:S01]  /*1750*/  CS2R R12, SRZ ;  /* 0x00000000000c7805 */ /* 0x000fe2000001ff00 */
[----:B------:R-:W-:Y:S01]  /*1760*/  ULEA UR12, UR10, UR12, 0xa ;  /* 0x0000000c0a0c7291 */ /* 0x000fe2000f8e503f */
[----:B------:R-:W-:Y:S01]  /*1770*/  CS2R R14, SRZ ;  /* 0x00000000000e7805 */ /* 0x000fe2000001ff00 */
[----:B------:R-:W-:Y:S01]  /*1780*/  ULOP3.LUT UR5, UR5, 0x3fff, URZ, 0xc0, !UPT ;  /* 0x00003fff05057892 */ /* 0x000fe2000f8ec03f */
[----:B------:R-:W-:Y:S01]  /*1790*/  CS2R R16, SRZ ;  /* 0x0000000000107805 */ /* 0x000fe2000001ff00 */
[----:B------:R-:W-:Y:S01]  /*17a0*/  UMOV UR13, 0x40000040 ;  /* 0x40000040000d7882 */ /* 0x000fe20000000000 */
[----:B------:R-:W-:Y:S01]  /*17b0*/  UMOV UR15, 0x40000040 ;  /* 0x40000040000f7882 */ /* 0x000fe20000000000 */
[----:B------:R-:W-:Y:S01]  /*17c0*/  ULOP3.LUT UR5, UR5, 0x10000, URZ, 0xfc, !UPT ;  /* 0x0001000005057892 */ /* 0x000fe2000f8efc3f */
[----:B------:R-:W-:Y:S01]  /*17d0*/  CS2R R18, SRZ ;  /* 0x0000000000127805 */ /* 0x000fe2000001ff00 */
[----:B------:R-:W-:Y:S01]  /*17e0*/  UMOV UR16, UR12 ;  /* 0x0000000c00107c82 */ /* 0x000fe20008000000 */
[----:B------:R-:W-:Y:S01]  /*17f0*/  UMOV UR17, UR13 ;  /* 0x0000000d00117c82 */ /* 0x000fe20008000000 */
[----:B------:R-:W-:Y:S01]  /*1800*/  UIMAD UR6, UR10, 0x580, UR5 ;  /* 0x000005800a0678a4 */ /* 0x000fe2000f8e0205 */
[----:B------:R-:W-:Y:S01]  /*1810*/  CS2R R20, SRZ ;  /* 0x0000000000147805 */ /* 0x000fe2000001ff00 */
[----:B------:R-:W-:Y:S01]  /*1820*/  UMOV UR19, 0x40000040 ;  /* 0x4000004000137882 */ /* 0x000fe20000000000 */
[----:B------:R-:W-:Y:S01]  /*1830*/  CS2R R22, SRZ ;  /* 0x0000000000167805 */ /* 0x000fe2000001ff00 */
[----:B------:R-:W-:Y:S01]  /*1840*/  UIADD3 UR18, UR6, 0x80, URZ ;  /* 0x0000008006127890 */ /* 0x000fe2000fffe03f */
[----:B------:R-:W-:Y:S01]  /*1850*/  CS2R R112, SRZ ;  /* 0x0000000000707805 */ /* 0x000fe2000001ff00 */
[----:B------:R-:W-:Y:S01]  /*1860*/  UIADD3 UR5, UR6, 0x100, URZ ;  /* 0x0000010006057890 */ /* 0x000fe2000fffe03f */
[----:B------:R-:W-:Y:S01]  /*1870*/  CS2R R114, SRZ ;  /* 0x0000000000727805 */ /* 0x000fe2000001ff00 */
[----:B------:R-:W-:Y:S01]  /*1880*/  UMOV UR14, UR6 ;  /* 0x00000006000e7c82 */ /* 0x000fe20008000000 */
[----:B------:R-:W-:Y:S01]  /*1890*/  UIADD3 UR9, UR6, 0x180, URZ ;  /* 0x0000018006097890 */ /* 0x000fe2000fffe03f */
[----:B------:R-:W-:Y:S01]  /*18a0*/  QGMMA.64x16x32.F32.E4M3.E4M3 R104, gdesc[UR12], RZ, !UPT ;  /* 0x002000000c6879f3 */ /* 0x000fe2000c7008ff */
[----:B------:R-:W-:Y:S01]  /*18b0*/  UIADD3 UR14, UR6, 0x6, URZ ;  /* 0x00000006060e7890 */ /* 0x000fe2000fffe03f */
[----:B------:R-:W-:Y:S01]  /*18c0*/  CS2R R116, SRZ ;  /* 0x0000000000747805 */ /* 0x000fe2000001ff00 */
[----:B------:R-:W-:Y:S01]  /*18d0*/  UMOV UR15, 0x40000040 ;  /* 0x40000040000f7882 */ /* 0x000fe20000000000 */
[----:B------:R-:W-:Y:S01]  /*18e0*/  QGMMA.64x16x32.F32.E4M3.E4M3 R96, gdesc[UR16], RZ, !UPT ;  /* 0x00200000106079f3 */ /* 0x000fe2000c7008ff */
[----:B------:R-:W-:Y:S01]  /*18f0*/  UMOV UR18, UR5 ;  /* 0x0000000500127c82 */ /* 0x000fe20008000000 */
[----:B------:R-:W-:Y:S01]  /*1900*/  UMOV UR16, UR12 ;  /* 0x0000000c00107c82 */ /* 0x000fe20008000000 */
[----:B------:R-:W-:Y:S01]  /*1910*/  UMOV UR17, UR13 ;  /* 0x0000000d00117c82 */ /* 0x000fe20008000000 */
[----:B------:R-:W-:Y:S01]  /*1920*/  UMOV UR19, 0x40000040 ;  /* 0x4000004000137882 */ /* 0x000fe20000000000 */
[----:B------:R-:W-:Y:S01]  /*1930*/  UIADD3 UR5, UR6, 0x200, URZ ;  /* 0x0000020006057890 */ /* 0x000fe2000fffe03f */
        /* <DEDUP_REMOVED lines=49> */
[----:B------:R-:W-:Y:S01]  /*1c50*/  UIADD3 UR16, UR12, 0x2, URZ ;  /* 0x000000020c107890 */ /* 0x000fe2000fffe03f */
[----:B------:R-:W-:Y:S01]  /*1c60*/  CS2R R118, SRZ ;  /* 0x0000000000767805 */ /* 0x000fe2000001ff00 */
[----:B------:R-:W-:Y:S01]  /*1c70*/  UIADD3 UR18, UR6, 0x2, URZ ;  /* 0x0000000206127890 */ /* 0x000fe2000fffe03f */
[----:B------:R-:W-:Y:S01]  /*1c80*/  CS2R R120, SRZ ;  /* 0x0000000000787805 */ /* 0x000fe2000001ff00 */
[----:B------:R-:W-:Y:S01]  /*1c90*/  UMOV UR17, 0x40000040 ;  /* 0x4000004000117882 */ /* 0x000fe20000000000 */
[----:B------:R-:W-:Y:S01]  /*1ca0*/  UMOV UR19, 0x40000040 ;  /* 0x4000004000137882 */ /* 0x000fe20000000000 */
[----:B------:R-:W-:Y:S01]  /*1cb0*/  UMOV UR13, 0x40000040 ;  /* 0x40000040000d7882 */ /* 0x000fe20000000000 */
[----:B------:R-:W-:-:S02]  /*1cc0*/  CS2R R122, SRZ ;  /* 0x00000000007a7805 */ /* 0x000fc4000001ff00 */
[----:B------:R-:W-:Y:S02]  /*1cd0*/  CS2R R124, SRZ ;  /* 0x00000000007c7805 */ /* 0x000fe4000001ff00 */
[----:B------:R-:W-:Y:S02]  /*1ce0*/  CS2R R126, SRZ ;  /* 0x00000000007e7805 */ /* 0x000fe4000001ff00 */
[----:B------:R-:W-:Y:S01]  /*1cf0*/  CS2R R128, SRZ ;  /* 0x0000000000807805 */ /* 0x000fe2000001ff00 */
[----:B------:R-:W-:Y:S01]  /*1d00*/  QGMMA.64x16x32.F32.E4M3.E4M3 R104, gdesc[UR16], R104 ;  /* 0x00200000106879f3 */ /* 0x000fe20008700868 */
[----:B------:R-:W-:Y:S01]  /*1d10*/  UMOV UR18, UR5 ;  /* 0x0000000500127c82 */ /* 0x000fe20008000000 */
[----:B------:R-:W-:Y:S01]  /*1d20*/  UMOV UR19, 0x40000040 ;  /* 0x4000004000137882 */ /* 0x000fe20000000000 */
[----:B------:R-:W-:Y:S01]  /*1d30*/  UIADD3 UR5, UR6, 0x182, URZ ;  /* 0x0000018206057890 */ /* 0x000fe2000fffe03f */
[----:B------:R-:W-:Y:S01]  /*1d40*/  QGMMA.64x16x32.F32.E4M3.E4M3 R96, gdesc[UR16], R96 ;  /* 0x00200000106079f3 */ /* 0x000fe20008700860 */
[----:B------:R-:W-:Y:S01]  /*1d50*/  UMOV UR18, UR9 ;  /* 0x0000000900127c82 */ /* 0x000fe20008000000 */
[----:B------:R-:W-:Y:S01]  /*1d60*/  UMOV UR19, 0x40000040 ;  /* 0x4000004000137882 */ /* 0x000fe20000000000 */
[----:B------:R-:W-:Y:S01]  /*1d70*/  UIADD3 UR9, UR6, 0x202, URZ ;  /* 0x0000020206097890 */ /* 0x000fe2000fffe03f */
[----:B------:R-:W-:Y:S01]  /*1d80*/  QGMMA.64x16x32.F32.E4M3.E4M3 R88, gdesc[UR16], R88 ;  /* 0x00200000105879f3 */ /* 0x000fe20008700858 */
[----:B------:R-:W-:Y:S01]  /*1d90*/  UMOV UR19, 0x40000040 ;  /* 0x4000004000137882 */ /* 0x000fe20000000000 */
[----:B------:R-:W-:Y:S01]  /*1da0*/  UMOV UR18, UR5 ;  /* 0x0000000500127c82 */ /* 0x000fe20008000000 */
        /* <DEDUP_REMOVED lines=30> */
[----:B------:R-:W-:Y:S01]  /*1f90*/  UIADD3 UR16, UR12, 0x4, URZ ;  /* 0x000000040c107890 */ /* 0x000fe2000fffe03f */
[----:B------:R-:W-:Y:S01]  /*1fa0*/  CS2R R130, SRZ ;  /* 0x0000000000827805 */ /* 0x000fe2000001ff00 */
[----:B------:R-:W-:Y:S01]  /*1fb0*/  UIADD3 UR18, UR6, 0x4, URZ ;  /* 0x0000000406127890 */ /* 0x000fe2000fffe03f */
[----:B------:R-:W-:Y:S01]  /*1fc0*/  CS2R R132, SRZ ;  /* 0x0000000000847805 */ /* 0x000fe2000001ff00 */
[----:B------:R-:W-:Y:S01]  /*1fd0*/  UMOV UR17, 0x40000040 ;  /* 0x4000004000117882 */ /* 0x000fe20000000000 */
[----:B------:R-:W-:Y:S01]  /*1fe0*/  UMOV UR19, 0x40000040 ;  /* 0x4000004000137882 */ /* 0x000fe20000000000 */
[----:B------:R-:W-:Y:S01]  /*1ff0*/  UIADD3 UR12, UR12, 0x6, URZ ;  /* 0x000000060c0c7890 */ /* 0x000fe2000fffe03f */
        /* <DEDUP_REMOVED lines=55> */
[----:B------:R-:W-:Y:S01]  /*2370*/  CS2R R162, SRZ ;  /* 0x0000000000a27805 */ /* 0x000fe2000001ff00 */
[----:B------:R-:W-:Y:S01]  /*2380*/  QGMMA.64x16x32.F32.E4M3.E4M3 R104, gdesc[UR12], R104 ;  /* 0x002000000c6879f3 */ /* 0x000fe20008700868 */
[----:B------:R-:W-:Y:S01]  /*2390*/  UMOV UR14, UR5 ;  /* 0x00000005000e7c82 */ /* 0x000fe20008000000 */
[----:B------:R-:W-:Y:S01]  /*23a0*/  UIADD3 UR5, UR6, 0x186, URZ ;  /* 0x0000018606057890 */ /* 0x000fe2000fffe03f */
[----:B------:R-:W-:Y:S01]  /*23b0*/  CS2R R164, SRZ ;  /* 0x0000000000a47805 */ /* 0x000fe2000001ff00 */
[----:B------:R-:W-:Y:S01]  /*23c0*/  UMOV UR15, 0x40000040 ;  /* 0x40000040000f7882 */ /* 0x000fe20000000000 */
[----:B------:R-:W-:Y:S01]  /*23d0*/  CS2R R166, SRZ ;  /* 0x0000000000a67805 */ /* 0x000fe2000001ff00 */
[----:B------:R-:W-:Y:S01]  /*23e0*/  QGMMA.64x16x32.F32.E4M3.E4M3 R96, gdesc[UR12], R96 ;  /* 0x002000000c6079f3 */ /* 0x000fe20008700860 */
[----:B------:R-:W-:Y:S01]  /*23f0*/  UMOV UR14, UR9 ;  /* 0x00000009000e7c82 */ /* 0x000fe20008000000 */
[----:B------:R-:W-:Y:S01]  /*2400*/  UMOV UR15, 0x40000040 ;  /* 0x40000040000f7882 */ /* 0x000fe20000000000 */
[----:B------:R-:W-:Y:S01]  /*2410*/  UIADD3 UR9, UR6, 0x206, URZ ;  /* 0x0000020606097890 */ /* 0x000fe2000fffe03f */
        /* <DEDUP_REMOVED lines=25> */
[----:B------:R-:W-:Y:S01]  /*25b0*/  UIADD3 UR6, UR6, 0x506, URZ ;  /* 0x0000050606067890 */ /* 0x000fe2000fffe03f */
[----:B------:R-:W-:Y:S01]  /*25c0*/  QGMMA.64x16x32.F32.E4M3.E4M3 R48, gdesc[UR12], R48 ;  /* 0x002000000c3079f3 */ /* 0x000fe20008700830 */
[----:B------:R-:W-:Y:S01]  /*25d0*/  UMOV UR14, UR9 ;  /* 0x00000009000e7c82 */ /* 0x000fe20008000000 */
[----:B------:R-:W-:Y:S01]  /*25e0*/  UMOV UR15, 0x40000040 ;  /* 0x40000040000f7882 */ /* 0x000fe20000000000 */
[----:B------:R-:W-:Y:S01]  /*25f0*/  CS2R R178, SRZ ;  /* 0x0000000000b27805 */ /* 0x000fe2000001ff00 */
[----:B------:R-:W-:Y:S01]  /*2600*/  QGMMA.64x16x32.F32.E4M3.E4M3 R40, gdesc[UR12], R40 ;  /* 0x002000000c2879f3 */ /* 0x000fe20008700828 */
[----:B------:R-:W-:Y:S01]  /*2610*/  UMOV UR14, UR5 ;  /* 0x00000005000e7c82 */ /* 0x000fe20008000000 */
[----:B------:R-:W-:Y:S01]  /*2620*/  UMOV UR15, 0x40000040 ;  /* 0x40000040000f7882 */ /* 0x000fe20000000000 */
[----:B------:R-:W-:Y:S01]  /*2630*/  ULDC UR5, c[0x0][0x50c] ;  /* 0x0001430000057ab9 */ /* 0x000fe20000000800 */
[----:B------:R-:W-:Y:S01]  /*2640*/  QGMMA.64x16x32.F32.E4M3.E4M3 R32, gdesc[UR12], R32 ;  /* 0x002000000c2079f3 */ /* 0x000fe20008700820 */
[----:B------:R-:W-:Y:S01]  /*2650*/  UISETP.NE.AND UP0, UPT, UR5, 0x4, UPT ;  /* 0x000000040500788c */ /* 0x000fe2000bf05270 */
[----:B------:R-:W-:Y:S01]  /*2660*/  CS2R R180, SRZ ;  /* 0x0000000000b47805 */ /* 0x000fe2000001ff00 */
[----:B------:R-:W-:Y:S01]  /*2670*/  UMOV UR14, UR6 ;  /* 0x00000006000e7c82 */ /* 0x000fe20008000000 */
[----:B------:R-:W-:Y:S01]  /*2680*/  UMOV UR15, 0x40000040 ;  /* 0x40000040000f7882 */ /* 0x000fe20000000000 */
[----:B------:R-:W-:Y:S01]  /*2690*/  CS2R R182, SRZ ;  /* 0x0000000000b67805 */ /* 0x000fe2000001ff00 */
[----:B------:R-:W-:Y:S01]  /*26a0*/  QGMMA.64x16x32.F32.E4M3.E4M3 R24, gdesc[UR12], R24, gsb0 ;  /* 0x002000000c1879f3 */ /* 0x000fe20008000818 */
[----:B------:R-:W-:Y:S01]  /*26b0*/  USEL UR12, URZ, 0x1, UP0 ;  /* 0x000000013f0c7887 */ /* 0x000fe20008000000 */
[----:B------:R-:W-:-:S05]  /*26c0*/  CS2R R184, SRZ ;  /* 0x0000000000b87805 */ /* 0x000fca000001ff00 */
[----:B------:R-:W-:-:S13]  /*26d0*/  ISETP.NE.AND P0, PT, RZ, UR12, PT ;  /* 0x0000000cff007c0c */ /* 0x000fda000bf05270 */
[----:B------:R-:W-:Y:S05]  /*26e0*/  @!P0 BRA `(.L_x_18) ;  /* 0x0000000400688947 */ /* 0x000fea0003800000 */
[----:B------:R-:W-:Y:S02]  /*26f0*/  WARPGROUP.DEPBAR.LE gsb0, 0x0 ;  /* 0x00008000000079c5 */ /* 0x000fe40000010000 */
[----:B------:R-:W-:-:S01]  /*2700*/  FADD R185, RZ, R104 ;  /* 0x00000068ffb97221 */ /* 0x000fc20000000000 */
[----:B------:R-:W-:Y:S01]  /*2710*/  FADD R184, RZ, R105 ;  /* 0x00000069ffb87221 */ /* 0x000fe20000000000 */
        /* <DEDUP_REMOVED lines=86> */
[----:B------:R-:W-:-:S06]  /*2c80*/  UMOV UR4, URZ ;  /* 0x0000003f00047c82 */ /* 0x000fcc0008000000 */
.L_x_18:
[----:B------:R-:W-:Y:S01]  /*2c90*/  UIADD3 UR9, UR10, 0x1, URZ ;  /* 0x000000010a097890 */ /* 0x000fe2000fffe03f */
[----:B------:R-:W-:-:S03]  /*2ca0*/  UMOV UR13, 0x1 ;  /* 0x00000001000d7882 */ /* 0x000fc60000000000 */
[----:B------:R-:W-:-:S04]  /*2cb0*/  UISETP.NE.AND UP0, UPT, UR9, 0x5, UPT ;  /* 0x000000050900788c */ /* 0x000fc8000bf05270 */
[----:B------:R-:W-:Y:S02]  /*2cc0*/  USEL UR5, URZ, 0x1, UP0 ;  /* 0x000000013f057887 */ /* 0x000fe40008000000 */
[----:B------:R-:W-:Y:S02]  /*2cd0*/  USEL UR9, UR9, URZ, UP0 ;  /* 0x0000003f09097287 */ /* 0x000fe40008000000 */
[----:B------:R-:W-:-:S06]  /*2ce0*/  ULOP3.LUT UR5, UR11, UR5, URZ, 0x3c, !UPT ;  /* 0x000000050b057292 */ /* 0x000fcc000f8e3c3f */
[----:B------:R-:W-:-:S07]  /*2cf0*/  IMAD.U32 R190, RZ, RZ, UR5 ;  /* 0x00000005ffbe7e24 */ /* 0x000fce000f8e00ff */
.L_x_13:
[----:B------:R-:W-:-:S04]  /*2d00*/  UISETP.LT.AND UP0, UPT, UR44, 0x1, UPT ;  /* 0x000000012c00788c */ /* 0x000fc8000bf01270 */
[----:B------:R-:W-:-:S04]  /*2d10*/  USEL UR5, UR44, 0x1, UP0 ;  /* 0x000000012c057887 */ /* 0x000fc80008000000 */
[----:B------:R-:W-:-:S04]  /*2d20*/  UIADD3 UR5, UR44, -UR5, URZ ;  /* 0x800000052c057290 */ /* 0x000fc8000fffe03f */
[----:B------:R-:W-:-:S06]  /*2d30*/  UISETP.GE.AND UP0, UPT, UR5, 0x1, UPT ;  /* 0x000000010500788c */ /* 0x000fcc000bf06270 */
[----:B------:R-:W-:-:S13]  /*2d40*/  PLOP3.LUT P0, PT, PT, PT, UP0, 0x80, 0x0 ;  /* 0x000000000000781c */ /* 0x000fda0003f0f008 */
[----:B------:R-:W-:Y:S05]  /*2d50*/  @!P0 BRA `(.L_x_19) ;  /* 0x0000001400a48947 */ /* 0x000fea0003800000 */
[----:B------:R-:W-:Y:S01]  /*2d60*/  IMAD.U32 R187, RZ, RZ, UR5 ;  /* 0x00000005ffbb7e24 */ /* 0x000fe2000f8e00ff */
[----:B------:R-:W-:Y:S01]  /*2d70*/  UMOV UR5, UR10 ;  /* 0x0000000a00057c82 */ /* 0x000fe20008000000 */
[----:B------:R-:W-:-:S05]  /*2d80*/  ULDC UR6, c[0x0][0x50c] ;  /* 0x0001430000067ab9 */ /* 0x000fca0000000800 */
.L_x_27:
[----:B------:R-:W-:-:S13]  /*2d90*/  ISETP.NE.AND P1, PT, R186, 0x3, PT ;  /* 0x00000003ba00780c */ /* 0x000fda0003f25270 */
[----:B01----:R-:W-:Y:S05]  /*2da0*/  @!P1 BRA `(.L_x_20) ;  /* 0x0000000000049947 */ /* 0x003fea0003800000 */
[----:B------:R-:W-:Y:S01]  /*2db0*/  BPT.TRAP 0x1 ;  /* 0x000000040000795c */ /* 0x000fe20000300000 */
.L_x_20:
[----:B------:R-:W0:Y:S01]  /*2dc0*/  S2UR UR14, SR_CgaCtaId ;  /* 0x00000000000e79c3 */ /* 0x000e220000008800 */
[----:B------:R-:W-:Y:S01]  /*2dd0*/  UMOV UR7, 0x400 ;  /* 0x0000040000077882 */ /* 0x000fe20000000000 */
[----:B------:R-:W-:Y:S01]  /*2de0*/  SHF.L.U32 R188, R190, 0x1f, RZ ;  /* 0x0000001fbebc7819 */ /* 0x000fe200000006ff */
[----:B0-----:R-:W-:-:S04]  /*2df0*/  ULEA UR7, UR14, UR7, 0x18 ;  /* 0x000000070e077291 */ /* 0x001fc8000f8ec03f */
[----:B------:R-:W-:-:S09]  /*2e00*/  ULEA UR14, UR9, UR7, 0x3 ;  /* 0x00000007090e7291 */ /* 0x000fd2000f8e183f */
[----:B------:R0:W1:Y:S01]  /*2e10*/  SYNCS.PHASECHK.TRANS64.TRYWAIT P0, [UR14], R188 ;  /* 0x000000bcff0075a7 */ /* 0x000062000800014e */
[----:B------:R-:W-:Y:S05]  /*2e20*/  @!P1 BRA `(.L_x_21) ;  /* 0x0000000000049947 */ /* 0x000fea0003800000 */
[----:B------:R-:W-:Y:S01]  /*2e30*/  BPT.TRAP 0x1 ;  /* 0x000000040000795c */ /* 0x000fe20000300000 */
.L_x_21:
[----:B-1----:R-:W-:Y:S05]  /*2e40*/  @P0 BRA `(.L_x_22) ;  /* 0x0000000000080947 */ /* 0x002fea0003800000 */
[----:B------:R-:W1:Y:S02]  /*2e50*/  SYNCS.PHASECHK.TRANS64.TRYWAIT P0, [UR14], R188 ;  /* 0x000000bcff0075a7 */ /* 0x000e64000800014e */
[----:B-1----:R-:W-:Y:S05]  /*2e60*/  @!P0 BRA `(.L_x_23) ;  /* 0x000000a000948947 */ /* 0x002fea0003800000 */
.L_x_22:
[----:B------:R-:W-:Y:S01]  /*2e70*/  UIADD3 UR14, UR7, 0x14100, URZ ;  /* 0x00014100070e7890 */ /* 0x000fe2000fffe03f */
[----:B------:R-:W-:Y:S01]  /*2e80*/  WARPGROUP.ARRIVE ;  /* 0x00000000000079c5 */ /* 0x000fe20000000000 */
[----:B------:R-:W-:Y:S02]  /*2e90*/  UISETP.NE.AND UP0, UPT, UR12, URZ, UPT ;  /* 0x0000003f0c00728c */ /* 0x000fe4000bf05270 */
[----:B------:R-:W-:Y:S02]  /*2ea0*/  USHF.R.U32.HI UR14, URZ, 0x4, UR14 ;  /* 0x000000043f0e7899 */ /* 0x000fe4000801160e */
[----:B------:R-:W-:Y:S02]  /*2eb0*/  USEL UR13, UR13, URZ, !UP0 ;  /* 0x0000003f0d0d7287 */ /* 0x000fe4000c000000 */
[----:B------:R-:W-:Y:S02]  /*2ec0*/  ULOP3.LUT UR14, UR14, 0x3fff, URZ, 0xc0, !UPT ;  /* 0x00003fff0e0e7892 */ /* 0x000fe4000f8ec03f */
[----:B------:R-:W-:-:S02]  /*2ed0*/  ULOP3.LUT UR48, UR8, 0x10000, URZ, 0xfc, !UPT ;  /* 0x0001000008307892 */ /* 0x000fc4000f8efc3f */
[----:B------:R-:W-:Y:S02]  /*2ee0*/  ULOP3.LUT UR14, UR14, 0x10000, URZ, 0xfc, !UPT ;  /* 0x000100000e0e7892 */ /* 0x000fe4000f8efc3f */
[----:B------:R-:W-:Y:S02]  /*2ef0*/  UISETP.NE.U32.AND UP0, UPT, UR13, URZ, UPT ;  /* 0x0000003f0d00728c */ /* 0x000fe4000bf05070 */
[----:B------:R-:W-:Y:S02]  /*2f00*/  UIMAD UR46, UR9, 0x580, UR14 ;  /* 0x00000580092e78a4 */ /* 0x000fe4000f8e020e */
[----:B------:R-:W-:Y:S02]  /*2f10*/  ULEA UR48, UR9, UR48, 0xa ;  /* 0x0000003009307291 */ /* 0x000fe4000f8e503f */
[----:B------:R-:W-:Y:S01]  /*2f20*/  UIADD3 UR18, UR46, 0x80, URZ ;  /* 0x000000802e127890 */ /* 0x000fe2000fffe03f */
[----:B------:R-:W-:Y:S02]  /*2f30*/  UMOV UR13, 0x40000040 ;  /* 0x40000040000d7882 */ /* 0x000fe40000000000 */
[----:B------:R-:W-:Y:S01]  /*2f40*/  UMOV UR14, UR46 ;  /* 0x0000002e000e7c82 */ /* 0x000fe20008000000 */
[----:B------:R-:W-:Y:S01]  /*2f50*/  UMOV UR15, 0x40000040 ;  /* 0x40000040000f7882 */ /* 0x000fe20000000000 */
[----:B------:R-:W-:Y:S01]  /*2f60*/  UMOV UR12, UR48 ;  /* 0x00000030000c7c82 */ /* 0x000fe20008000000 */
[----:B------:R-:W-:Y:S01]  /*2f70*/  UIADD3 UR22, UR46, 0x100, URZ ;  /* 0x000001002e167890 */ /* 0x000fe2000fffe03f */
[----:B------:R-:W-:Y:S01]  /*2f80*/  QGMMA.64x16x32.F32.E4M3.E4M3 R104, gdesc[UR12], R104, UP0 ;  /* 0x002000000c6879f3 */ /* 0x000fe2000bf00868 */
[----:B------:R-:W-:Y:S01]  /*2f90*/  UMOV UR14, UR18 ;  /* 0x00000012000e7c82 */ /* 0x000fe20008000000 */
[----:B------:R-:W-:Y:S01]  /*2fa0*/  UMOV UR15, 0x40000040 ;  /* 0x40000040000f7882 */ /* 0x000fe20000000000 */
[----:B------:R-:W-:Y:S01]  /*2fb0*/  UIADD3 UR26, UR46, 0x180, URZ ;  /* 0x000001802e1a7890 */ /* 0x000fe2000fffe03f */
[----:B------:R-:W-:Y:S01]  /*2fc0*/  QGMMA.64x16x32.F32.E4M3.E4M3 R96, gdesc[UR12], R96, UP0 ;  /* 0x002000000c6079f3 */ /* 0x000fe2000bf00860 */
[----:B------:R-:W-:-:S02]  /*2fd0*/  UIADD3 UR14, UR46, 0x200, URZ ;  /* 0x000002002e0e7890 */ /* 0x000fc4000fffe03f */
[----:B------:R-:W-:Y:S01]  /*2fe0*/  UIADD3 UR30, UR46, 0x280, URZ ;  /* 0x000002802e1e7890 */ /* 0x000fe2000fffe03f */
[----:B------:R-:W-:Y:S01]  /*2ff0*/  UMOV UR18, UR22 ;  /* 0x0000001600127c82 */ /* 0x000fe20008000000 */
[----:B------:R-:W-:Y:S01]  /*3000*/  UIADD3 UR34, UR46, 0x300, URZ ;  /* 0x000003002e227890 */ /* 0x000fe2000fffe03f */
[----:B------:R-:W-:Y:S01]  /*3010*/  UMOV UR22, UR26 ;  /* 0x0000001a00167c82 */ /* 0x000fe20008000000 */
[----:B------:R-:W-:Y:S01]  /*3020*/  UIADD3 UR38, UR46, 0x380, URZ ;  /* 0x000003802e267890 */ /* 0x000fe2000fffe03f */
[----:B------:R-:W-:Y:S01]  /*3030*/  UMOV UR26, UR14 ;  /* 0x0000000e001a7c82 */ /* 0x000fe20008000000 */
[----:B------:R-:W-:Y:S01]  /*3040*/  UIADD3 UR42, UR46, 0x400, URZ ;  /* 0x000004002e2a7890 */ /* 0x000fe2000fffe03f */
[----:B------:R-:W-:Y:S01]  /*3050*/  UMOV UR16, UR12 ;  /* 0x0000000c00107c82 */ /* 0x000fe20008000000 */
[----:B------:R-:W-:Y:S01]  /*3060*/  UMOV UR17, UR13 ;  /* 0x0000000d00117c82 */ /* 0x000fe20008000000 */
[----:B------:R-:W-:Y:S01]  /*3070*/  UMOV UR19, 0x40000040 ;  /* 0x4000004000137882 */ /* 0x000fe20000000000 */
[----:B------:R-:W-:Y:S01]  /*3080*/  UIADD3 UR14, UR46, 0x480, URZ ;  /* 0x000004802e0e7890 */ /* 0x000fe2000fffe03f */
[----:B------:R-:W-:Y:S01]  /*3090*/  QGMMA.64x16x32.F32.E4M3.E4M3 R88, gdesc[UR16], R88, UP0 ;  /* 0x00200000105879f3 */ /* 0x000fe2000bf00858 */
[----:B------:R-:W-:Y:S01]  /*30a0*/  UMOV UR20, UR12 ;  /* 0x0000000c00147c82 */ /* 0x000fe20008000000 */
[----:B------:R-:W-:Y:S01]  /*30b0*/  UMOV UR21, UR13 ;  /* 0x0000000d00157c82 */ /* 0x000fe20008000000 */
[----:B------:R-:W-:Y:S01]  /*30c0*/  UMOV UR23, 0x40000040 ;  /* 0x4000004000177882 */ /* 0x000fe20000000000 */
[----:B------:R-:W-:Y:S01]  /*30d0*/  UMOV UR24, UR12 ;  /* 0x0000000c00187c82 */ /* 0x000fe20008000000 */
[----:B------:R-:W-:Y:S01]  /*30e0*/  UMOV UR25, UR13 ;  /* 0x0000000d00197c82 */ /* 0x000fe20008000000 */
[----:B------:R-:W-:Y:S01]  /*30f0*/  UMOV UR27, 0x40000040 ;  /* 0x40000040001b7882 */ /* 0x000fe20000000000 */
[----:B------:R-:W-:Y:S01]  /*3100*/  UMOV UR28, UR12 ;  /* 0x0000000c001c7c82 */ /* 0x000fe20008000000 */
[----:B------:R-:W-:Y:S01]  /*3110*/  UMOV UR29, UR13 ;  /* 0x0000000d001d7c82 */ /* 0x000fe20008000000 */
[----:B------:R-:W-:Y:S01]  /*3120*/  QGMMA.64x16x32.F32.E4M3.E4M3 R80, gdesc[UR20], R80, UP0 ;  /* 0x00200000145079f3 */ /* 0x000fe2000bf00850 */
[----:B------:R-:W-:Y:S01]  /*3130*/  UMOV UR31, 0x40000040 ;  /* 0x40000040001f7882 */ /* 0x000fe20000000000 */
[----:B------:R-:W-:Y:S01]  /*3140*/  UIADD3 UR16, UR46, 0x500, URZ ;  /* 0x000005002e107890 */ /* 0x000fe2000fffe03f */
[----:B------:R-:W-:Y:S01]  /*3150*/  UMOV UR32, UR12 ;  /* 0x0000000c00207c82 */ /* 0x000fe20008000000 */
[----:B------:R-:W-:Y:S01]  /*3160*/  UMOV UR33, UR13 ;  /* 0x0000000d00217c82 */ /* 0x000fe20008000000 */
[----:B------:R-:W-:Y:S01]  /*3170*/  QGMMA.64x16x32.F32.E4M3.E4M3 R72, gdesc[UR24], R72, UP0 ;  /* 0x00200000184879f3 */ /* 0x000fe2000bf00848 */
[----:B------:R-:W-:Y:S01]  /*3180*/  UMOV UR35, 0x40000040 ;  /* 0x4000004000237882 */ /* 0x000fe20000000000 */
        /* <DEDUP_REMOVED lines=8> */
[----:B------:R-:W-:Y:S01]  /*3210*/  UMOV UR15, 0x40000040 ;  /* 0x40000040000f7882 */ /* 0x000fe20000000000 */
[----:B------:R-:W-:Y:S01]  /*3220*/  UIADD3 UR18, UR46, 0x82, URZ ;  /* 0x000000822e127890 */ /* 0x000fe2000fffe03f */
[----:B------:R-:W-:Y:S01]  /*3230*/  QGMMA.64x16x32.F32.E4M3.E4M3 R48, gdesc[UR36], R48, UP0 ;  /* 0x00200000243079f3 */ /* 0x000fe2000bf00830 */
[----:B------:R-:W-:-:S02]  /*3240*/  UIADD3 UR22, UR46, 0x102, URZ ;  /* 0x000001022e167890 */ /* 0x000fc4000fffe03f */
[----:B------:R-:W-:Y:S01]  /*3250*/  UIADD3 UR26, UR46, 0x182, URZ ;  /* 0x000001822e1a7890 */ /* 0x000fe2000fffe03f */
[----:B------:R-:W-:Y:S01]  /*3260*/  QGMMA.64x16x32.F32.E4M3.E4M3 R40, gdesc[UR40], R40, UP0 ;  /* 0x00200000282879f3 */ /* 0x000fe2000bf00828 */
[----:B------:R-:W-:Y:S02]  /*3270*/  UIADD3 UR30, UR46, 0x282, URZ ;  /* 0x000002822e1e7890 */ /* 0x000fe4000fffe03f */
        /* <DEDUP_REMOVED lines=8> */
[----:B------:R-:W-:Y:S01]  /*3300*/  UMOV UR13, 0x40000040 ;  /* 0x40000040000d7882 */ /* 0x000fe20000000000 */
[----:B------:R-:W-:Y:S01]  /*3310*/  UMOV UR15, 0x40000040 ;  /* 0x40000040000f7882 */ /* 0x000fe20000000000 */
[----:B------:R-:W-:Y:S02]  /*3320*/  UIADD3 UR42, UR46, 0x402, URZ ;  /* 0x000004022e2a7890 */ /* 0x000fe4000fffe03f */
[----:B------:R-:W-:Y:S01]  /*3330*/  UMOV UR16, UR12 ;  /* 0x0000000c00107c82 */ /* 0x000fe20008000000 */
[----:B------:R-:W-:Y:S01]  /*3340*/  UMOV UR17, UR13 ;  /* 0x0000000d00117c82 */ /* 0x000fe20008000000 */
[----:B------:R-:W-:Y:S02]  /*3350*/  UMOV UR19, 0x40000040 ;  /* 0x4000004000137882 */ /* 0x000fe40000000000 */
[----:B------:R-:W-:Y:S01]  /*3360*/  QGMMA.64x16x32.F32.E4M3.E4M3 R104, gdesc[UR12], R104 ;  /* 0x002000000c6879f3 */ /* 0x000fe20008700868 */
[----:B------:R-:W-:Y:S01]  /*3370*/  UMOV UR14, UR18 ;  /* 0x00000012000e7c82 */ /* 0x000fe20008000000 */
[----:B------:R-:W-:Y:S01]  /*3380*/  UMOV UR15, 0x40000040 ;  /* 0x40000040000f7882 */ /* 0x000fe20000000000 */
[----:B------:R-:W-:Y:S01]  /*3390*/  UMOV UR18, UR22 ;  /* 0x0000001600127c82 */ /* 0x000fe20008000000 */
[----:B------:R-:W-:Y:S01]  /*33a0*/  QGMMA.64x16x32.F32.E4M3.E4M3 R96, gdesc[UR12], R96 ;  /* 0x002000000c6079f3 */ /* 0x000fe20008700860 */
[----:B------:R-:W-:Y:S01]  /*33b0*/  UIADD3 UR14, UR46, 0x202, URZ ;  /* 0x000002022e0e7890 */ /* 0x000fe2000fffe03f */
[----:B------:R-:W-:Y:S01]  /*33c0*/  UMOV UR22, UR26 ;  /* 0x0000001a00167c82 */ /* 0x000fe20008000000 */
[----:B------:R-:W-:Y:S01]  /*33d0*/  UMOV UR20, UR12 ;  /* 0x0000000c00147c82 */ /* 0x000fe20008000000 */
[----:B------:R-:W-:Y:S01]  /*33e0*/  UMOV UR21, UR13 ;  /* 0x0000000d00157c82 */ /* 0x000fe20008000000 */
[----:B------:R-:W-:Y:S01]  /*33f0*/  UMOV UR23, 0x40000040 ;  /* 0x4000004000177882 */ /* 0x000fe20000000000 */
[----:B------:R-:W-:-:S02]  /*3400*/  UMOV UR24, UR12 ;  /* 0x0000000c00187c82 */ /* 0x000fc40008000000 */
[----:B------:R-:W-:Y:S01]  /*3410*/  UMOV UR26, UR14 ;  /* 0x0000000e001a7c82 */ /* 0x000fe20008000000 */
[----:B------:R-:W-:Y:S01]  /*3420*/  UIADD3 UR14, UR46, 0x482, URZ ;  /* 0x000004822e0e7890 */ /* 0x000fe2000fffe03f */
[----:B------:R-:W-:Y:S01]  /*3430*/  QGMMA.64x16x32.F32.E4M3.E4M3 R88, gdesc[UR16], R88 ;  /* 0x00200000105879f3 */ /* 0x000fe20008700858 */
[----:B------:R-:W-:Y:S01]  /*3440*/  UMOV UR25, UR13 ;  /* 0x0000000d00197c82 */ /* 0x000fe20008000000 */
[----:B------:R-:W-:Y:S01]  /*3450*/  UMOV UR27, 0x40000040 ;  /* 0x40000040001b7882 */ /* 0x000fe20000000000 */
[----:B------:R-:W-:Y:S01]  /*3460*/  UMOV UR28, UR12 ;  /* 0x0000000c001c7c82 */ /* 0x000fe20008000000 */
[----:B------:R-:W-:Y:S01]  /*3470*/  UMOV UR29, UR13 ;  /* 0x0000000d001d7c82 */ /* 0x000fe20008000000 */
[----:B------:R-:W-:Y:S01]  /*3480*/  QGMMA.64x16x32.F32.E4M3.E4M3 R80, gdesc[UR20], R80 ;  /* 0x00200000145079f3 */ /* 0x000fe20008700850 */
[----:B------:R-:W-:Y:S01]  /*3490*/  UMOV UR31, 0x40000040 ;  /* 0x40000040001f7882 */ /* 0x000fe20000000000 */
[----:B------:R-:W-:Y:S01]  /*34a0*/  UIADD3 UR16, UR46, 0x502, URZ ;  /* 0x000005022e107890 */ /* 0x000fe2000fffe03f */
[----:B------:R-:W-:Y:S01]  /*34b0*/  UMOV UR32, UR12 ;  /* 0x0000000c00207c82 */ /* 0x000fe20008000000 */
[----:B------:R-:W-:Y:S01]  /*34c0*/  UMOV UR33, UR13 ;  /* 0x0000000d00217c82 */ /* 0x000fe20008000000 */
[----:B------:R-:W-:Y:S01]  /*34d0*/  QGMMA.64x16x32.F32.E4M3.E4M3 R72, gdesc[UR24], R72 ;  /* 0x00200000184879f3 */ /* 0x000fe20008700848 */
[----:B------:R-:W-:Y:S01]  /*34e0*/  UMOV UR35, 0x40000040 ;  /* 0x4000004000237882 */ /* 0x000fe20000000000 */
        /* <DEDUP_REMOVED lines=8> */
[----:B------:R-:W-:Y:S01]  /*3570*/  UMOV UR15, 0x40000040 ;  /* 0x40000040000f7882 */ /* 0x000fe20000000000 */
[----:B------:R-:W-:Y:S01]  /*3580*/  UIADD3 UR18, UR46, 0x84, URZ ;  /* 0x000000842e127890 */ /* 0x000fe2000fffe03f */
[----:B------:R-:W-:Y:S01]  /*3590*/  QGMMA.64x16x32.F32.E4M3.E4M3 R48, gdesc[UR36], R48 ;  /* 0x00200000243079f3 */ /* 0x000fe20008700830 */
[----:B------:R-:W-:-:S02]  /*35a0*/  UIADD3 UR22, UR46, 0x104, URZ ;  /* 0x000001042e167890 */ /* 0x000fc4000fffe03f */
[----:B------:R-:W-:Y:S01]  /*35b0*/  UIADD3 UR26, UR46, 0x184, URZ ;  /* 0x000001842e1a7890 */ /* 0x000fe2000fffe03f */
[----:B------:R-:W-:Y:S01]  /*35c0*/  QGMMA.64x16x32.F32.E4M3.E4M3 R40, gdesc[UR40], R40 ;  /* 0x00200000282879f3 */ /* 0x000fe20008700828 */
[----:B------:R-:W-:Y:S02]  /*35d0*/  UIADD3 UR30, UR46, 0x284, URZ ;  /* 0x000002842e1e7890 */ /* 0x000fe4000fffe03f */
[----:B------:R-:W-:Y:S01]  /*35e0*/  UIADD3 UR34, UR46, 0x304, URZ ;  /* 0x000003042e227890 */ /* 0x000fe2000fffe03f */
[----:B------:R-:W-:Y:S01]  /*35f0*/  QGMMA.64x16x32.F32.E4M3.E4M3 R32, gdesc[UR12], R32 ;  /* 0x002000000c2079f3 */ /* 0x000fe20008700820 */
[----:B------:R-:W-:Y:S01]  /*3600*/  UMOV UR14, UR16 ;  /* 0x00000010000e7c82 */ /* 0x000fe20008000000 */
[----:B------:R-:W-:Y:S01]  /*3610*/  UMOV UR15, 0x40000040 ;  /* 0x40000040000f7882 */ /* 0x000fe20000000000 */
[----:B------:R-:W-:Y:S01]  /*3620*/  UIADD3 UR38, UR46, 0x384, URZ ;  /* 0x000003842e267890 */ /* 0x000fe2000fffe03f */
[----:B------:R-:W-:Y:S01]  /*3630*/  QGMMA.64x16x32.F32.E4M3.E4M3 R24, gdesc[UR12], R24 ;  /* 0x002000000c1879f3 */ /* 0x000fe20008700818 */
        /* <DEDUP_REMOVED lines=97> */
[----:B------:R-:W-:Y:S03]  /*3c50*/  QGMMA.64x16x32.F32.E4M3.E4M3 R48, gdesc[UR36], R48 ;  /* 0x00200000243079f3 */ /* 0x000fe60008700830 */
[----:B------:R-:W-:Y:S01]  /*3c60*/  UISETP.NE.AND UP0, UPT, UR4, UR6, UPT ;  /* 0x000000060400728c */ /* 0x000fe2000bf05270 */
[----:B------:R-:W-:Y:S04]  /*3c70*/  QGMMA.64x16x32.F32.E4M3.E4M3 R40, gdesc[UR40], R40 ;  /* 0x00200000282879f3 */ /* 0x000fe80008700828 */
[----:B------:R-:W-:Y:S01]  /*3c80*/  QGMMA.64x16x32.F32.E4M3.E4M3 R32, gdesc[UR12], R32 ;  /* 0x002000000c2079f3 */ /* 0x000fe20008700820 */
[----:B------:R-:W-:Y:S01]  /*3c90*/  UMOV UR14, UR46 ;  /* 0x0000002e000e7c82 */ /* 0x000fe20008000000 */
[----:B------:R-:W-:-:S02]  /*3ca0*/  UMOV UR15, 0x40000040 ;  /* 0x40000040000f7882 */ /* 0x000fc40000000000 */
[----:B------:R-:W-:Y:S01]  /*3cb0*/  QGMMA.64x16x32.F32.E4M3.E4M3 R24, gdesc[UR12], R24, gsb0 ;  /* 0x002000000c1879f3 */ /* 0x000fe20008000818 */
[----:B------:R-:W-:-:S06]  /*3cc0*/  USEL UR12, URZ, 0x1, UP0 ;  /* 0x000000013f0c7887 */ /* 0x000fcc0008000000 */
[----:B------:R-:W-:Y:S01]  /*3cd0*/  ISETP.NE.AND P0, PT, RZ, UR12, PT ;  /* 0x0000000cff007c0c */ /* 0x000fe2000bf05270 */
[----:B------:R-:W-:-:S12]  /*3ce0*/  WARPGROUP.DEPBAR.LE gsb0, 0x1 ;  /* 0x00008000000079c5 */ /* 0x000fd80000010100 */
[----:B------:R-:W-:Y:S05]  /*3cf0*/  @!P0 BRA `(.L_x_24) ;  /* 0x0000000400688947 */ /* 0x000fea0003800000 */
[----:B------:R-:W-:Y:S02]  /*3d00*/  WARPGROUP.DEPBAR.LE gsb0, 0x0 ;  /* 0x00008000000079c5 */ /* 0x000fe40000010000 */
[----:B------:R-:W-:-:S01]  /*3d10*/  FADD R185, R104, R185 ;  /* 0x000000b968b97221 */ /* 0x000fc20000000000 */
[----:B------:R-:W-:Y:S01]  /*3d20*/  FADD R184, R105, R184 ;  /* 0x000000b869b87221 */ /* 0x000fe20000000000 */
        /* <DEDUP_REMOVED lines=86> */
[----:B------:R-:W-:-:S06]  /*4290*/  UMOV UR4, URZ ;  /* 0x0000003f00047c82 */ /* 0x000fcc0008000000 */
.L_x_24:
[----:B------:R-:W-:Y:S05]  /*42a0*/  @!P1 BRA `(.L_x_25) ;  /* 0x0000000000049947 */ /* 0x000fea0003800000 */
[----:B------:R-:W-:Y:S01]  /*42b0*/  BPT.TRAP 0x1 ;  /* 0x000000040000795c */ /* 0x000fe20000300000 */
.L_x_25:
[----:B------:R-:W-:Y:S01]  /*42c0*/  ULEA UR13, UR5, UR7, 0x3 ;  /* 0x00000007050d7291 */ /* 0x000fe2000f8e183f */
[----:B------:R-:W-:-:S03]  /*42d0*/  ISETP.GT.U32.AND P0, PT, R4, 0x1, PT ;  /* 0x000000010400780c */ /* 0x000fc60003f04070 */
[----:B------:R-:W-:-:S04]  /*42e0*/  UIADD3 UR13, UR13, 0x28, URZ ;  /* 0x000000280d0d7890 */ /* 0x000fc8000fffe03f */
[----:B------:R-:W-:-:S09]  /*42f0*/  UPRMT UR13, URZ, 0x654, UR13 ;  /* 0x000006543f0d7896 */ /* 0x000fd2000800000d */
[----:B------:R-:W-:Y:S01]  /*4300*/  SYNCS.ARRIVE.TRANS64.RED.A1T0 RZ, [UR13], RZ ;  /* 0x000000ffffff79a7 */ /* 0x000fe2000810040d */
[----:B------:R-:W-:Y:S05]  /*4310*/  @P0 BRA `(.L_x_26) ;  /* 0x0000000000040947 */ /* 0x000fea0003800000 */
[----:B------:R-:W-:Y:S01]  /*4320*/  BPT.TRAP 0x1 ;  /* 0x000000040000795c */ /* 0x000fe20000300000 */
.L_x_26:
[----:B------:R-:W-:Y:S01]  /*4330*/  UIADD3 UR9, UR9, 0x1, URZ ;  /* 0x0000000109097890 */ /* 0x000fe2000fffe03f */
[C---:B------:R-:W-:Y:S01]  /*4340*/  ISETP.GT.AND P0, PT, R187.reuse, 0x1, PT ;  /* 0x00000001bb00780c */ /* 0x040fe20003f04270 */
[----:B------:R-:W-:Y:S01]  /*4350*/  UIADD3 UR5, UR5, 0x1, URZ ;  /* 0x0000000105057890 */ /* 0x000fe2000fffe03f */
[----:B------:R-:W-:Y:S01]  /*4360*/  VIADD R187, R187, 0xffffffff ;  /* 0xffffffffbbbb7836 */ /* 0x000fe20000000000 */
[----:B------:R-:W-:Y:S02]  /*4370*/  UISETP.NE.AND UP0, UPT, UR9, 0x5, UPT ;  /* 0x000000050900788c */ /* 0x000fe4000bf05270 */
[----:B------:R-:W-:Y:S02]  /*4380*/  UISETP.NE.AND UP1, UPT, UR5, 0x5, UPT ;  /* 0x000000050500788c */ /* 0x000fe4000bf25270 */
[----:B------:R-:W-:Y:S02]  /*4390*/  USEL UR13, URZ, 0x1, UP0 ;  /* 0x000000013f0d7887 */ /* 0x000fe40008000000 */
[----:B------:R-:W-:-:S02]  /*43a0*/  USEL UR9, UR9, URZ, UP0 ;  /* 0x0000003f09097287 */ /* 0x000fc40008000000 */
[----:B------:R-:W-:Y:S02]  /*43b0*/  USEL UR5, UR5, URZ, UP1 ;  /* 0x0000003f05057287 */ /* 0x000fe40008800000 */
[----:B------:R-:W-:Y:S01]  /*43c0*/  LOP3.LUT R190, R190, UR13, RZ, 0x3c, !PT ;  /* 0x0000000dbebe7c12 */ /* 0x000fe2000f8e3cff */
[----:B------:R-:W-:Y:S01]  /*43d0*/  UMOV UR13, 0x1 ;  /* 0x00000001000d7882 */ /* 0x000fe20000000000 */
[----:B------:R-:W-:Y:S08]  /*43e0*/  @P0 BRA `(.L_x_27) ;  /* 0xffffffe800680947 */ /* 0x000ff0000383ffff */
.L_x_19:
[----:B------:R-:W-:Y:S01]  /*43f0*/  UISETP.NE.AND UP0, UPT, UR4, URZ, UPT ;  /* 0x0000003f0400728c */ /* 0x000fe2000bf05270 */
[----:B------:R-:W4:Y:S03]  /*4400*/  LDC R187, c[0x0][0x28c] ;  /* 0x0000a300ffbb7b82 */ /* 0x000f260000000800 */
[----:B------:R-:W-:-:S06]  /*4410*/  USEL UR4, URZ, 0x1, !UP0 ;  /* 0x000000013f047887 */ /* 0x000fcc000c000000 */
[----:B------:R-:W-:Y:S02]  /*4420*/  ISETP.NE.AND P0, PT, RZ, UR4, PT ;  /* 0x00000004ff007c0c */ /* 0x000fe4000bf05270 */
[----:B----4-:R-:W-:-:S11]  /*4430*/  ISETP.GE.AND P1, PT, R187, 0x1, PT ;  /* 0x00000001bb00780c */ /* 0x010fd60003f26270 */
[----:B------:R-:W-:Y:S05]  /*4440*/  @!P0 BRA `(.L_x_28) ;  /* 0x0000000400648947 */ /* 0x000fea0003800000 */
[----:B------:R-:W-:Y:S02]  /*4450*/  WARPGROUP.DEPBAR.LE gsb0, 0x0 ;  /* 0x00008000000079c5 */ /* 0x000fe40000010000 */
[----:B------:R-:W-:Y:S01]  /*4460*/  FADD R185, R104, R185 ;  /* 0x000000b968b97221 */ /* 0x000fe20000000000 */
        /* <DEDUP_REMOVED lines=86> */
[----:B------:R-:W-:-:S07]  /*49d0*/  FADD R10, R10, R31 ;  /* 0x0000001f0a0a7221 */ /* 0x000fce0000000000 */
.L_x_28:
[----:B------:R-:W-:Y:S02]  /*49e0*/  WARPGROUP.DEPBAR.LE gsb0, 0x0 ;  /* 0x00008000000079c5 */ /* 0x000fe40000010000 */
[----:B------:R-:W-:Y:S05]  /*49f0*/  @!P1 BRA `(.L_x_29) ;  /* 0x0000000000409947 */ /* 0x000fea0003800000 */
[----:B------:R-:W-:-:S13]  /*4a00*/  ISETP.NE.AND P0, PT, R186, 0x3, PT ;  /* 0x00000003ba00780c */ /* 0x000fda0003f05270 */
[----:B------:R-:W-:Y:S05]  /*4a10*/  @!P0 BRA `(.L_x_30) ;  /* 0x0000000000048947 */ /* 0x000fea0003800000 */
[----:B------:R-:W-:Y:S01]  /*4a20*/  BPT.TRAP 0x1 ;  /* 0x000000040000795c */ /* 0x000fe20000300000 */
.L_x_30:
[----:B------:R-:W-:Y:S01]  /*4a30*/  UISETP.LT.AND UP0, UPT, UR44, 0x1, UPT ;  /* 0x000000012c00788c */ /* 0x000fe2000bf01270 */
[----:B------:R-:W-:-:S03]  /*4a40*/  ISETP.GT.U32.AND P0, PT, R4, 0x1, PT ;  /* 0x000000010400780c */ /* 0x000fc60003f04070 */
[----:B------:R-:W-:-:S04]  /*4a50*/  USEL UR6, UR44, 0x1, UP0 ;  /* 0x000000012c067887 */ /* 0x000fc80008000000 */
[----:B------:R-:W-:-:S04]  /*4a60*/  UIADD3 UR6, UR10, UR44, -UR6 ;  /* 0x0000002c0a067290 */ /* 0x000fc8000fffe806 */
[----:B------:R-:W-:-:S04]  /*4a70*/  UIMAD.WIDE.U32 UR4, UR6, -0x33333333, URZ ;  /* 0xcccccccd060478a5 */ /* 0x000fc8000f8e003f */
[----:B------:R-:W-:-:S04]  /*4a80*/  USHF.R.U32.HI UR4, URZ, 0x2, UR5 ;  /* 0x000000023f047899 */ /* 0x000fc80008011605 */
[----:B------:R-:W-:-:S04]  /*4a90*/  UIMAD UR6, UR4, -0x5, UR6 ;  /* 0xfffffffb040678a4 */ /* 0x000fc8000f8e0206 */
[----:B------:R-:W-:-:S04]  /*4aa0*/  ULEA UR6, UR6, UR7, 0x3 ;  /* 0x0000000706067291 */ /* 0x000fc8000f8e183f */
[----:B------:R-:W-:-:S04]  /*4ab0*/  UIADD3 UR6, UR6, 0x28, URZ ;  /* 0x0000002806067890 */ /* 0x000fc8000fffe03f */
[----:B------:R-:W-:-:S09]  /*4ac0*/  UPRMT UR6, URZ, 0x654, UR6 ;  /* 0x000006543f067896 */ /* 0x000fd20008000006 */
[----:B------:R-:W-:Y:S01]  /*4ad0*/  SYNCS.ARRIVE.TRANS64.RED.A1T0 RZ, [UR6], RZ ;  /* 0x000000ffffff79a7 */ /* 0x000fe20008100406 */
[----:B------:R-:W-:Y:S05]  /*4ae0*/  @P0 BRA `(.L_x_29) ;  /* 0x0000000000040947 */ /* 0x000fea0003800000 */
[----:B------:R-:W-:Y:S01]  /*4af0*/  BPT.TRAP 0x1 ;  /* 0x000000040000795c */ /* 0x000fe20000300000 */
.L_x_29:
[----:B------:R-:W4:Y:S01]  /*4b00*/  LDC R30, c[0x0][0x288] ;  /* 0x0000a200ff1e7b82 */ /* 0x000f220000000800 */
[----:B------:R-:W-:Y:S01]  /*4b10*/  LOP3.LUT R28, R0, 0x3, RZ, 0xc0, !PT ;  /* 0x00000003001c7812 */ /* 0x000fe200078ec0ff */
[----:B------:R-:W-:Y:S01]  /*4b20*/  IMAD R31, R6, 0xb0, RZ ;  /* 0x000000b0061f7824 */ /* 0x000fe200078e02ff */
[--C-:B------:R-:W-:Y:S01]  /*4b30*/  SHF.R.U32.HI R24, RZ, 0x2, R0.reuse ;  /* 0x00000002ff187819 */ /* 0x100fe20000011600 */
[----:B------:R-:W-:Y:S01]  /*4b40*/  UIADD3 UR10, UR44, UR10, URZ ;  /* 0x0000000a2c0a7290 */ /* 0x000fe2000fffe03f */
[----:B------:R-:W-:Y:S01]  /*4b50*/  LOP3.LUT R26, R0, 0x60, RZ, 0xc0, !PT ;  /* 0x00000060001a7812 */ /* 0x000fe200078ec0ff */
[----:B------:R-:W-:Y:S01]  /*4b60*/  ULDC UR7, c[0x0][0x284] ;  /* 0x0000a10000077ab9 */ /* 0x000fe20000000800 */
[----:B------:R-:W-:Y:S01]  /*4b70*/  SHF.R.U32.HI R27, RZ, 0x7, R0 ;  /* 0x00000007ff1b7819 */ /* 0x000fe20000011600 */
[----:B------:R-:W-:Y:S01]  /*4b80*/  UISETP.GT.U32.AND UP0, UPT, UR10, 0x4, UPT ;  /* 0x000000040a00788c */ /* 0x000fe2000bf04070 */
[----:B------:R-:W-:Y:S01]  /*4b90*/  LOP3.LUT R25, R24, 0x7, RZ, 0xc0, !PT ;  /* 0x0000000718197812 */ /* 0x000fe200078ec0ff */
[----:B------:R-:W-:Y:S01]  /*4ba0*/  UISETP.GE.U32.AND UP1, UPT, UR44, 0x5, UPT ;  /* 0x000000052c00788c */ /* 0x000fe2000bf26070 */
[----:B------:R-:W-:Y:S01]  /*4bb0*/  SHF.R.U32.HI R26, RZ, 0x1, R26 ;  /* 0x00000001ff1a7819 */ /* 0x000fe2000001161a */
[----:B------:R-:W-:Y:S01]  /*4bc0*/  UISETP.LT.U32.AND UP0, UPT, UR44, 0x5, UP0 ;  /* 0x000000052c00788c */ /* 0x000fe20008701070 */
[----:B------:R-:W-:Y:S01]  /*4bd0*/  LOP3.LUT R24, R27, 0x1, RZ, 0xc0, !PT ;  /* 0x000000011b187812 */ /* 0x000fe200078ec0ff */
[----:B------:R-:W-:Y:S01]  /*4be0*/  ULDC.64 UR8, c[0x0][0x5d0] ;  /* 0x0001740000087ab9 */ /* 0x000fe20000000a00 */
[----:B------:R-:W-:Y:S01]  /*4bf0*/  IADD3 R29, RZ, -R26, -R25 ;  /* 0x8000001aff1d7210 */ /* 0x000fe20007ffe819 */
[----:B------:R-:W-:Y:S01]  /*4c00*/  UIMAD.WIDE.U32 UR4, UR10, -0x33333333, URZ ;  /* 0xcccccccd0a0478a5 */ /* 0x000fe2000f8e003f */
[----:B------:R-:W-:Y:S01]  /*4c10*/  SHF.R.S32.HI R38, RZ, 0x1f, R5 ;  /* 0x0000001fff267819 */ /* 0x000fe20000011405 */
[----:B------:R-:W-:Y:S01]  /*4c20*/  USEL UR6, URZ, 0x1, !UP0 ;  /* 0x000000013f067887 */ /* 0x000fe2000c000000 */
[C---:B------:R-:W-:Y:S01]  /*4c30*/  IMAD.SHL.U32 R32, R24.reuse, 0x40, RZ ;  /* 0x0000004018207824 */ /* 0x040fe200078e00ff */
[----:B------:R-:W-:Y:S01]  /*4c40*/  USHF.R.U32.HI UR4, URZ, 0x2, UR5 ;  /* 0x000000023f047899 */ /* 0x000fe20008011605 */
[----:B------:R-:W-:Y:S01]  /*4c50*/  IMAD R33, R24, -0x40, R29 ;  /* 0xffffffc018217824 */ /* 0x000fe200078e021d */
[----:B------:R-:W-:Y:S01]  /*4c60*/  ULOP3.LUT UR11, UR11, UR6, URZ, 0x3c, !UPT ;  /* 0x000000060b0b7292 */ /* 0x000fe2000f8e3c3f */
[----:B------:R-:W-:Y:S01]  /*4c70*/  IMAD R24, R38, UR8, RZ ;  /* 0x0000000826187c24 */ /* 0x000fe2000f8e02ff */
[----:B----4-:R-:W-:Y:S01]  /*4c80*/  ISETP.GE.AND P0, PT, R31, R30, PT ;  /* 0x0000001e1f00720c */ /* 0x010fe20003f06270 */
[----:B------:R-:W-:Y:S01]  /*4c90*/  IMAD R34, R28, -0x2, R30 ;  /* 0xfffffffe1c227824 */ /* 0x000fe200078e021e */
[----:B------:R-:W-:Y:S01]  /*4ca0*/  LOP3.LUT R27, R32, 0x40, R25, 0xe2, !PT ;  /* 0x00000040201b7812 */ /* 0x000fe200078ee219 */
[C---:B------:R-:W-:Y:S01]  /*4cb0*/  IMAD.SHL.U32 R30, R7.reuse, 0x80, RZ ;  /* 0x00000080071e7824 */ /* 0x040fe200078e00ff */
[----:B------:R-:W-:Y:S01]  /*4cc0*/  UIMAD UR10, UR4, -0x5, UR10 ;  /* 0xfffffffb040a78a4 */ /* 0x000fe2000f8e020a */
[----:B------:R-:W-:Y:S01]  /*4cd0*/  IMAD.SHL.U32 R28, R0, 0x2, RZ ;  /* 0x00000002001c7824 */ /* 0x000fe200078e00ff */
[----:B------:R-:W-:Y:S01]  /*4ce0*/  @UP1 ULOP3.LUT UR11, UR11, 0x1, UR4, 0x78, !UPT ;  /* 0x000000010b0b1892 */ /* 0x000fe2000f8e7804 */
[----:B------:R-:W-:Y:S01]  /*4cf0*/  IMAD.WIDE R6, R7, 0x80, RZ ;  /* 0x0000008007067825 */ /* 0x000fe200078e02ff */
[----:B------:R-:W-:-:S02]  /*4d00*/  ISETP.GE.OR P0, PT, R30, UR7, P0 ;  /* 0x000000071e007c0c */ /* 0x000fc40008706670 */
[----:B------:R-:W-:Y:S01]  /*4d10*/  LOP3.LUT R28, R31, 0x6, R28, 0xf8, !PT ;  /* 0x000000061f1c7812 */ /* 0x000fe200078ef81c */
[C---:B------:R-:W-:Y:S01]  /*4d20*/  IMAD R35, R5.reuse, UR9, R24 ;  /* 0x0000000905237c24 */ /* 0x040fe2000f8e0218 */
[----:B------:R-:W-:Y:S01]  /*4d30*/  IADD3 R33, -R30, UR7, R33 ;  /* 0x000000071e217c10 */ /* 0x000fe2000fffe121 */
[----:B------:R-:W-:Y:S01]  /*4d40*/  IMAD.IADD R34, R34, 0x1, -R31 ;  /* 0x0000000122227824 */ /* 0x000fe200078e0a1f */
[----:B------:R-:W-:Y:S01]  /*4d50*/  SHF.R.S32.HI R29, RZ, 0x1f, R28 ;  /* 0x0000001fff1d7819 */ /* 0x000fe2000001141c */
[----:B------:R-:W-:Y:S01]  /*4d60*/  IMAD.MOV.U32 R32, RZ, RZ, -0x1 ;  /* 0xffffffffff207424 */ /* 0x000fe200078e00ff */
[----:B------:R-:W-:Y:S01]  /*4d70*/  LOP3.LUT R39, R6, R27, R26, 0xfe, !PT ;  /* 0x0000001b06277212 */ /* 0x000fe200078efe1a */
[----:B------:R-:W-:-:S04]  /*4d80*/  IMAD.WIDE.U32 R24, R5, UR8, R28 ;  /* 0x0000000805187c25 */ /* 0x000fc8000f8e001c */
[----:B------:R-:W-:Y:S01]  /*4d90*/  IMAD.IADD R25, R25, 0x1, R35 ;  /* 0x0000000119197824 */ /* 0x000fe200078e0223 */
[----:B------:R-:W-:Y:S06]  /*4da0*/  @P0 BRA `(.L_x_31) ;  /* 0x0000006400540947 */ /* 0x000fec0003800000 */
[----:B------:R-:W4:Y:S01]  /*4db0*/  LDC.64 R36, c[0x0][0x5c8] ;  /* 0x00017200ff247b82 */ /* 0x000f220000000a00 */
[----:B------:R-:W-:Y:S01]  /*4dc0*/  ULDC.64 UR4, c[0x0][0x5c0] ;  /* 0x0001700000047ab9 */ /* 0x000fe20000000a00 */
[----:B------:R-:W-:Y:S01]  /*4dd0*/  BSSY B0, `(.L_x_31) ;  /* 0x0000652000007945 */ /* 0x000fe20003800000 */
[-C--:B----4-:R-:W-:Y:S02]  /*4de0*/  IMAD R26, R7, R36.reuse, RZ ;  /* 0x00000024071a7224 */ /* 0x090fe400078e02ff */
[----:B------:R-:W-:-:S04]  /*4df0*/  IMAD.WIDE.U32 R24, R39, R36, R24 ;  /* 0x0000002427187225 */ /* 0x000fc800078e0018 */
[----:B------:R-:W-:Y:S01]  /*4e00*/  IMAD R31, R39, R37, R26 ;  /* 0x00000025271f7224 */ /* 0x000fe200078e021a */
[----:B------:R-:W-:Y:S02]  /*4e10*/  LEA R27, P0, R36, R24, 0x3 ;  /* 0x00000018241b7211 */ /* 0x000fe400078018ff */
[----:B------:R-:W-:Y:S01]  /*4e20*/  IADD3 R26, P1, R24, UR4, RZ ;  /* 0x00000004181a7c10 */ /* 0x000fe2000ff3e0ff */
[----:B------:R-:W-:Y:S01]  /*4e30*/  IMAD.IADD R31, R25, 0x1, R31 ;  /* 0x00000001191f7824 */ /* 0x000fe200078e021f */
[----:B------:R-:W-:-:S04]  /*4e40*/  IADD3 R24, P2, R27, UR4, RZ ;  /* 0x000000041b187c10 */ /* 0x000fc8000ff5e0ff */
[----:B------:R-:W-:Y:S02]  /*4e50*/  LEA.HI.X R25, R36, R31, R37, 0x3, P0 ;  /* 0x0000001f24197211 */ /* 0x000fe400000f1c25 */
[----:B---3-5:R-:W-:Y:S02]  /*4e60*/  FSETP.NEU.AND P0, PT, R9, RZ, PT ;  /* 0x000000ff0900720b */ /* 0x028fe40003f0d000 */
[----:B------:R-:W-:Y:S02]  /*4e70*/  IADD3.X R27, R31, UR5, RZ, P1, !PT ;  /* 0x000000051f1b7c10 */ /* 0x000fe40008ffe4ff */
[----:B------:R-:W-:-:S09]  /*4e80*/  IADD3.X R25, R25, UR5, RZ, P2, !PT ;  /* 0x0000000519197c10 */ /* 0x000fd200097fe4ff */
[----:B------:R-:W-:Y:S05]  /*4e90*/  @!P0 BRA `(.L_x_32) ;  /* 0x0000004800e48947 */ /* 0x000fea0003800000 */
[----:B------:R-:W-:Y:S01]  /*4ea0*/  ULDC.64 UR4, c[0x0][0x5b8] ;  /* 0x00016e0000047ab9 */ /* 0x000fe20000000a00 */
[----:B------:R-:W-:Y:S01]  /*4eb0*/  ISETP.GE.AND P0, PT, R34, 0x1, PT ;  /* 0x000000012200780c */ /* 0x000fe20003f06270 */
[----:B------:R-:W-:Y:S01]  /*4ec0*/  IMAD R36, R38, UR4, RZ ;  /* 0x0000000426247c24 */ /* 0x000fe2000f8e02ff */
[----:B------:R-:W-:Y:S01]  /*4ed0*/  ULDC.64 UR6, c[0x0][0x5a8] ;  /* 0x00016a0000067ab9 */ /* 0x000fe20000000a00 */
[----:B------:R-:W-:Y:S01]  /*4ee0*/  IMAD.WIDE.U32 R30, R5, UR4, R28 ;  /* 0x00000004051e7c25 */ /* 0x000fe2000f8e001c */
[----:B------:R-:W-:Y:S01]  /*4ef0*/  ISETP.LT.OR P4, PT, R33, 0x1, !P0 ;  /* 0x000000012100780c */ /* 0x000fe20004781670 */
[----:B------:R-:W-:Y:S02]  /*4f00*/  BSSY B1, `(.L_x_33) ;  /* 0x000000c000017945 */ /* 0x000fe40003800000 */
[----:B------:R-:W-:Y:S01]  /*4f10*/  IMAD R5, R5, UR5, R36 ;  /* 0x0000000505057c24 */ /* 0x000fe2000f8e0224 */
[----:B------:R-:W-:-:S03]  /*4f20*/  ULDC.64 UR4, c[0x0][0x5b0] ;  /* 0x00016c0000047ab9 */ /* 0x000fc60000000a00 */
[----:B------:R-:W-:Y:S02]  /*4f30*/  IMAD.IADD R31, R31, 0x1, R5 ;  /* 0x000000011f1f7824 */ /* 0x000fe400078e0205 */
[----:B------:R-:W-:Y:S02]  /*4f40*/  IMAD R5, R7, UR4, RZ ;  /* 0x0000000407057c24 */ /* 0x000fe4000f8e02ff */
[----:B------:R-:W-:-:S04]  /*4f50*/  IMAD.WIDE.U32 R28, R39, UR4, R30 ;  /* 0x00000004271c7c25 */ /* 0x000fc8000f8e001e */
[----:B------:R-:W-:Y:S01]  /*4f60*/  IMAD R5, R39, UR5, R5 ;  /* 0x0000000527057c24 */ /* 0x000fe2000f8e0205 */
[----:B------:R-:W-:-:S04]  /*4f70*/  IADD3 R28, P1, R28, UR6, RZ ;  /* 0x000000061c1c7c10 */ /* 0x000fc8000ff3e0ff */
[--C-:B------:R-:W-:Y:S02]  /*4f80*/  IADD3.X R29, R29, UR7, R5.reuse, P1, !PT ;  /* 0x000000071d1d7c10 */ /* 0x100fe40008ffe405 */
[----:B------:R-:W-:Y:S01]  /*4f90*/  PRMT R5, RZ, 0x7610, R5 ;  /* 0x00007610ff057816 */ /* 0x000fe20000000005 */
[----:B------:R-:W-:Y:S06]  /*4fa0*/  @P4 BRA `(.L_x_34) ;  /* 0x0000000000044947 */ /* 0x000fec0003800000 */
[----:B------:R3:W5:Y:S02]  /*4fb0*/  LDG.E.U8 R5, desc[UR50][R28.64] ;  /* 0x000000321c057981 */ /* 0x000764000c1e1100 */
.L_x_34:
[----:B------:R-:W-:Y:S05]  /*4fc0*/  BSYNC B1 ;  /* 0x0000000000017941 */ /* 0x000fea0003800000 */
.L_x_33:
[----:B-----5:R-:W-:Y:S01]  /*4fd0*/  LOP3.LUT R5, R5, 0xff, RZ, 0xc0, !PT ;  /* 0x000000ff05057812 */ /* 0x020fe200078ec0ff */
[----:B------:R-:W-:Y:S01]  /*4fe0*/  BSSY B1, `(.L_x_35) ;  /* 0x000000c000017945 */ /* 0x000fe20003800000 */
[----:B------:R-:W-:Y:S02]  /*4ff0*/  ISETP.GE.AND P1, PT, R34, 0x2, PT ;  /* 0x000000022200780c */ /* 0x000fe40003f26270 */
[----:B------:R-:W-:Y:S02]  /*5000*/  F2FP.F16.E4M3.UNPACK_B R5, R5 ;  /* 0x00000005ff05723e */ /* 0x000fe400020006ff */
[----:B------:R-:W-:-:S03]  /*5010*/  ISETP.LT.OR P2, PT, R33, 0x1, !P1 ;  /* 0x000000012100780c */ /* 0x000fc60004f41670 */
[----:B------:R-:W-:Y:S01]  /*5020*/  HADD2.F32 R36, -RZ, R5.H0_H0 ;  /* 0x20000005ff247230 */ /* 0x000fe20000004100 */
[----:B------:R-:W-:-:S04]  /*5030*/  PRMT R5, RZ, 0x7610, R5 ;  /* 0x00007610ff057816 */ /* 0x000fc80000000005 */
[----:B------:R-:W-:-:S04]  /*5040*/  FMUL R36, R36, R9 ;  /* 0x0000000924247220 */ /* 0x000fc80000400000 */
[----:B--2---:R-:W-:-:S05]  /*5050*/  FFMA R36, R185, R8, R36 ;  /* 0x00000008b9247223 */ /* 0x004fca0000000024 */
[----:B------:R-:W-:-:S05]  /*5060*/  F2FP.SATFINITE.E4M3.F32.PACK_AB_MERGE_C R35, RZ, R36, RZ ;  /* 0x00000024ff23723e */ /* 0x000fca00048070ff */
[----:B------:R2:W-:Y:S01]  /*5070*/  @!P4 STG.E.U8 desc[UR50][R26.64], R35 ;  /* 0x000000231a00c986 */ /* 0x0005e2000c101132 */
[----:B------:R-:W-:Y:S05]  /*5080*/  @P2 BRA `(.L_x_36) ;  /* 0x0000000000042947 */ /* 0x000fea0003800000 */
[----:B------:R4:W5:Y:S02]  /*5090*/  LDG.E.U8 R5, desc[UR50][R28.64+0x1] ;  /* 0x000001321c057981 */ /* 0x000964000c1e1100 */
.L_x_36:
[----:B------:R-:W-:Y:S05]  /*50a0*/  BSYNC B1 ;  /* 0x0000000000017941 */ /* 0x000fea0003800000 */
.L_x_35:
[----:B-----5:R-:W-:Y:S01]  /*50b0*/  LOP3.LUT R5, R5, 0xff, RZ, 0xc0, !PT ;  /* 0x000000ff05057812 */ /* 0x020fe200078ec0ff */
[----:B------:R-:W-:Y:S01]  /*50c0*/  BSSY B1, `(.L_x_37) ;  /* 0x0000012000017945 */ /* 0x000fe20003800000 */
[----:B--2---:R-:W-:Y:S02]  /*50d0*/  IADD3 R35, P4, R39, 0x8, RZ ;  /* 0x0000000827237810 */ /* 0x004fe40007f9e0ff */
[----:B------:R-:W-:Y:S02]  /*50e0*/  F2FP.F16.E4M3.UNPACK_B R5, R5 ;  /* 0x00000005ff05723e */ /* 0x000fe400020006ff */
[----:B------:R-:W-:Y:S01]  /*50f0*/  ISETP.LT.OR P0, PT, R33, 0x9, !P0 ;  /* 0x000000092100780c */ /* 0x000fe20004701670 */
[----:B------:R-:W-:Y:S02]  /*5100*/  IMAD.X R7, RZ, RZ, R7, P4 ;  /* 0x000000ffff077224 */ /* 0x000fe400020e0607 */
[----:B------:R-:W-:Y:S02]  /*5110*/  HADD2.F32 R6, -RZ, R5.H0_H0 ;  /* 0x20000005ff067230 */ /* 0x000fe40000004100 */
[----:B------:R-:W-:-:S04]  /*5120*/  IMAD.WIDE.U32 R30, R35, UR4, R30 ;  /* 0x00000004231e7c25 */ /* 0x000fc8000f8e001e */
[----:B------:R-:W-:Y:S01]  /*5130*/  FMUL R5, R6, R9 ;  /* 0x0000000906057220 */ /* 0x000fe20000400000 */
[----:B------:R-:W-:-:S03]  /*5140*/  IMAD R6, R7, UR4, RZ ;  /* 0x0000000407067c24 */ /* 0x000fc6000f8e02ff */
[----:B------:R-:W-:Y:S01]  /*5150*/  FFMA R5, R184, R8, R5 ;  /* 0x00000008b8057223 */ /* 0x000fe20000000005 */
[----:B------:R-:W-:Y:S01]  /*5160*/  IMAD R35, R35, UR5, R6 ;  /* 0x0000000523237c24 */ /* 0x000fe2000f8e0206 */
[----:B------:R-:W-:-:S03]  /*5170*/  IADD3 R6, P4, R30, UR6, RZ ;  /* 0x000000061e067c10 */ /* 0x000fc6000ff9e0ff */
[----:B------:R-:W-:Y:S02]  /*5180*/  F2FP.SATFINITE.E4M3.F32.PACK_AB_MERGE_C R37, RZ, R5, RZ ;  /* 0x00000005ff25723e */ /* 0x000fe400048070ff */
[----:B------:R-:W-:Y:S02]  /*5190*/  IADD3.X R7, R31, UR7, R35, P4, !PT ;  /* 0x000000071f077c10 */ /* 0x000fe4000a7fe423 */
[----:B------:R-:W-:Y:S01]  /*51a0*/  PRMT R5, RZ, 0x7610, R5 ;  /* 0x00007610ff057816 */ /* 0x000fe20000000005 */
[----:B------:R2:W-:Y:S01]  /*51b0*/  @!P2 STG.E.U8 desc[UR50][R26.64+0x1], R37 ;  /* 0x000001251a00a986 */ /* 0x0005e2000c101132 */
[----:B------:R-:W-:Y:S05]  /*51c0*/  @P0 BRA `(.L_x_38) ;  /* 0x0000000000040947 */ /* 0x000fea0003800000 */
[----:B------:R0:W5:Y:S02]  /*51d0*/  LDG.E.U8 R5, desc[UR50][R6.64] ;  /* 0x0000003206057981 */ /* 0x000164000c1e1100 */
.L_x_38:
[----:B------:R-:W-:Y:S05]  /*51e0*/  BSYNC B1 ;  /* 0x0000000000017941 */ /* 0x000fea0003800000 */
.L_x_37:
[----:B-----5:R-:W-:Y:S01]  /*51f0*/  LOP3.LUT R5, R5, 0xff, RZ, 0xc0, !PT ;  /* 0x000000ff05057812 */ /* 0x020fe200078ec0ff */
[----:B------:R-:W-:Y:S01]  /*5200*/  BSSY B1, `(.L_x_39) ;  /* 0x000000b000017945 */ /* 0x000fe20003800000 */
[----:B------:R-:W-:Y:S02]  /*5210*/  ISETP.LT.OR P1, PT, R33, 0x9, !P1 ;  /* 0x000000092100780c */ /* 0x000fe40004f21670 */
[----:B------:R-:W-:-:S05]  /*5220*/  F2FP.F16.E4M3.UNPACK_B R5, R5 ;  /* 0x00000005ff05723e */ /* 0x000fca00020006ff */
[----:B------:R-:W-:Y:S01]  /*5230*/  HADD2.F32 R30, -RZ, R5.H0_H0 ;  /* 0x20000005ff1e7230 */ /* 0x000fe20000004100 */
[----:B------:R-:W-:-:S04]  /*5240*/  PRMT R5, RZ, 0x7610, R5 ;  /* 0x00007610ff057816 */ /* 0x000fc80000000005 */
[----:B------:R-:W-:-:S04]  /*5250*/  FMUL R30, R30, R9 ;  /* 0x000000091e1e7220 */ /* 0x000fc80000400000 */
[----:B------:R-:W-:-:S05]  /*5260*/  FFMA R30, R183, R8, R30 ;  /* 0x00000008b71e7223 */ /* 0x000fca000000001e */
[----:B------:R-:W-:-:S05]  /*5270*/  F2FP.SATFINITE.E4M3.F32.PACK_AB_MERGE_C R31, RZ, R30, RZ ;  /* 0x0000001eff1f723e */ /* 0x000fca00048070ff */
[----:B------:R0:W-:Y:S01]  /*5280*/  @!P0 STG.E.U8 desc[UR50][R24.64], R31 ;  /* 0x0000001f18008986 */ /* 0x0001e2000c101132 */
[----:B------:R-:W-:Y:S05]  /*5290*/  @P1 BRA `(.L_x_40) ;  /* 0x0000000000041947 */ /* 0x000fea0003800000 */
[----:B------:R0:W5:Y:S02]  /*52a0*/  LDG.E.U8 R5, desc[UR50][R6.64+0x1] ;  /* 0x0000013206057981 */ /* 0x000164000c1e1100 */
.L_x_40:
[----:B------:R-:W-:Y:S05]  /*52b0*/  BSYNC B1 ;  /* 0x0000000000017941 */ /* 0x000fea0003800000 */
.L_x_39:
[----:B-----5:R-:W-:Y:S01]  /*52c0*/  LOP3.LUT R5, R5, 0xff, RZ, 0xc0, !PT ;  /* 0x000000ff05057812 */ /* 0x020fe200078ec0ff */
[----:B------:R-:W-:Y:S01]  /*52d0*/  BSSY B1, `(.L_x_41) ;  /* 0x000000c000017945 */ /* 0x000fe20003800000 */
[----:B------:R-:W-:Y:S02]  /*52e0*/  ISETP.GE.AND P0, PT, R34, 0x9, PT ;  /* 0x000000092200780c */ /* 0x000fe40003f06270 */
[----:B------:R-:W-:Y:S02]  /*52f0*/  F2FP.F16.E4M3.UNPACK_B R5, R5 ;  /* 0x00000005ff05723e */ /* 0x000fe400020006ff */
[----:B------:R-:W-:-:S03]  /*5300*/  ISETP.LT.OR P2, PT, R33, 0x1, !P0 ;  /* 0x000000012100780c */ /* 0x000fc60004741670 */
[----:B------:R-:W-:-:S05]  /*5310*/  HADD2.F32 R30, -RZ, R5.H0_H0 ;  /* 0x20000005ff1e7230 */ /* 0x000fca0000004100 */
[----:B------:R-:W-:-:S04]  /*5320*/  FMUL R5, R30, R9 ;  /* 0x000000091e057220 */ /* 0x000fc80000400000 */
[----:B------:R-:W-:-:S05]  /*5330*/  FFMA R5, R182, R8, R5 ;  /* 0x00000008b6057223 */ /* 0x000fca0000000005 */
[----:B0-----:R-:W-:Y:S02]  /*5340*/  F2FP.SATFINITE.E4M3.F32.PACK_AB_MERGE_C R31, RZ, R5, RZ ;  /* 0x00000005ff1f723e */ /* 0x001fe400048070ff */
[----:B------:R-:W-:-:S03]  /*5350*/  PRMT R5, RZ, 0x7610, R5 ;  /* 0x00007610ff057816 */ /* 0x000fc60000000005 */
[----:B------:R0:W-:Y:S01]  /*5360*/  @!P1 STG.E.U8 desc[UR50][R24.64+0x1], R31 ;  /* 0x0000011f18009986 */ /* 0x0001e2000c101132 */
[----:B------:R-:W-:Y:S05]  /*5370*/  @P2 BRA `(.L_x_42) ;  /* 0x0000000000042947 */ /* 0x000fea0003800000 */
[----:B------:R0:W5:Y:S02]  /*5380*/  LDG.E.U8 R5, desc[UR50][R28.64+0x8] ;  /* 0x000008321c057981 */ /* 0x000164000c1e1100 */
.L_x_42:
[----:B------:R-:W-:Y:S05]  /*5390*/  BSYNC B1 ;  /* 0x0000000000017941 */ /* 0x000fea0003800000 */
.L_x_41:
        /* <DEDUP_REMOVED lines=8> */
[----:B------:R-:W-:-:S05]  /*5420*/  FFMA R30, R181, R8, R30 ;  /* 0x00000008b51e7223 */ /* 0x000fca000000001e */
[----:B0-----:R-:W-:-:S05]  /*5430*/  F2FP.SATFINITE.E4M3.F32.PACK_AB_MERGE_C R31, RZ, R30, RZ ;  /* 0x0000001eff1f723e */ /* 0x001fca00048070ff */
[----:B------:R0:W-:Y:S01]  /*5440*/  @!P2 STG.E.U8 desc[UR50][R26.64+0x8], R31 ;  /* 0x0000081f1a00a986 */ /* 0x0001e2000c101132 */
[----:B------:R-:W-:Y:S05]  /*5450*/  @P4 BRA `(.L_x_44) ;  /* 0x0000000000044947 */ /* 0x000fea0003800000 */
[----:B------:R0:W5:Y:S02]  /*5460*/  LDG.E.U8 R5, desc[UR50][R28.64+0x9] ;  /* 0x000009321c057981 */ /* 0x000164000c1e1100 */
.L_x_44:
[----:B------:R-:W-:Y:S05]  /*5470*/  BSYNC B1 ;  /* 0x0000000000017941 */ /* 0x000fea0003800000 */
.L_x_43:
[----:B-----5:R-:W-:Y:S01]  /*5480*/  LOP3.LUT R5, R5, 0xff, RZ, 0xc0, !PT ;  /* 0x000000ff05057812 */ /* 0x020fe200078ec0ff */
[----:B------:R-:W-:Y:S01]  /*5490*/  BSSY B1, `(.L_x_45) ;  /* 0x000000b000017945 */ /* 0x000fe20003800000 */
[----:B------:R-:W-:Y:S02]  /*54a0*/  ISETP.LT.OR P0, PT, R33, 0x9, !P0 ;  /* 0x000000092100780c */ /* 0x000fe40004701670 */
[----:B------:R-:W-:-:S05]  /*54b0*/  F2FP.F16.E4M3.UNPACK_B R5, R5 ;  /* 0x00000005ff05723e */ /* 0x000fca00020006ff */
        /* <DEDUP_REMOVED lines=8> */
.L_x_46:
[----:B------:R-:W-:Y:S05]  /*5540*/  BSYNC B1 ;  /* 0x0000000000017941 */ /* 0x000fea0003800000 */
.L_x_45:
        /* <DEDUP_REMOVED lines=12> */
.L_x_48:
[----:B------:R-:W-:Y:S05]  /*5610*/  BSYNC B1 ;  /* 0x0000000000017941 */ /* 0x000fea0003800000 */
.L_x_47:
        /* <DEDUP_REMOVED lines=13> */
.L_x_50:
[----:B------:R-:W-:Y:S05]  /*56f0*/  BSYNC B1 ;  /* 0x0000000000017941 */ /* 0x000fea0003800000 */
.L_x_49:
        /* <DEDUP_REMOVED lines=13> */
.L_x_52:
[----:B------:R-:W-:Y:S05]  /*57d0*/  BSYNC B1 ;  /* 0x0000000000017941 */ /* 0x000fea0003800000 */
.L_x_51:
        /* <DEDUP_REMOVED lines=12> */
.L_x_54:
[----:B------:R-:W-:Y:S05]  /*58a0*/  BSYNC B1 ;  /* 0x0000000000017941 */ /* 0x000fea0003800000 */
.L_x_53:
        /* <DEDUP_REMOVED lines=12> */
.L_x_56:
[----:B------:R-:W-:Y:S05]  /*5970*/  BSYNC B1 ;  /* 0x0000000000017941 */ /* 0x000fea0003800000 */
.L_x_55:
        /* <DEDUP_REMOVED lines=13> */
.L_x_58:
[----:B------:R-:W-:Y:S05]  /*5a50*/  BSYNC B1 ;  /* 0x0000000000017941 */ /* 0x000fea0003800000 */
.L_x_57:
        /* <DEDUP_REMOVED lines=13> */
.L_x_60:
[----:B------:R-:W-:Y:S05]  /*5b30*/  BSYNC B1 ;  /* 0x0000000000017941 */ /* 0x000fea0003800000 */
.L_x_59:
        /* <DEDUP_REMOVED lines=12> */
.L_x_62:
[----:B------:R-:W-:Y:S05]  /*5c00*/  BSYNC B1 ;  /* 0x0000000000017941 */ /* 0x000fea0003800000 */
.L_x_61:
        /* <DEDUP_REMOVED lines=12> */
.L_x_64:
[----:B------:R-:W-:Y:S05]  /*5cd0*/  BSYNC B1 ;  /* 0x0000000000017941 */ /* 0x000fea0003800000 */
.L_x_63:
        /* <DEDUP_REMOVED lines=13> */
.L_x_66:
[----:B------:R-:W-:Y:S05]  /*5db0*/  BSYNC B1 ;  /* 0x0000000000017941 */ /* 0x000fea0003800000 */
.L_x_65:
        /* <DEDUP_REMOVED lines=13> */
.L_x_68:
[----:B------:R-:W-:Y:S05]  /*5e90*/  BSYNC B1 ;  /* 0x0000000000017941 */ /* 0x000fea0003800000 */
.L_x_67:
        /* <DEDUP_REMOVED lines=12> */
.L_x_70:
[----:B------:R-:W-:Y:S05]  /*5f60*/  BSYNC B1 ;  /* 0x0000000000017941 */ /* 0x000fea0003800000 */
.L_x_69:
        /* <DEDUP_REMOVED lines=12> */
.L_x_72:
[----:B------:R-:W-:Y:S05]  /*6030*/  BSYNC B1 ;  /* 0x0000000000017941 */ /* 0x000fea0003800000 */
.L_x_71:
        /* <DEDUP_REMOVED lines=13> */
.L_x_74:
[----:B------:R-:W-:Y:S05]  /*6110*/  BSYNC B1 ;  /* 0x0000000000017941 */ /* 0x000fea0003800000 */
.L_x_73:
        /* <DEDUP_REMOVED lines=13> */
.L_x_76:
[----:B------:R-:W-:Y:S05]  /*61f0*/  BSYNC B1 ;  /* 0x0000000000017941 */ /* 0x000fea0003800000 */
.L_x_75:
        /* <DEDUP_REMOVED lines=12> */
.L_x_78:
[----:B------:R-:W-:Y:S05]  /*62c0*/  BSYNC B1 ;  /* 0x0000000000017941 */ /* 0x000fea0003800000 */
.L_x_77:
        /* <DEDUP_REMOVED lines=12> */
.L_x_80:
[----:B------:R-:W-:Y:S05]  /*6390*/  BSYNC B1 ;  /* 0x0000000000017941 */ /* 0x000fea0003800000 */
.L_x_79:
        /* <DEDUP_REMOVED lines=13> */
.L_x_82:
[----:B------:R-:W-:Y:S05]  /*6470*/  BSYNC B1 ;  /* 0x0000000000017941 */ /* 0x000fea0003800000 */
.L_x_81:
        /* <DEDUP_REMOVED lines=13> */
.L_x_84:
[----:B------:R-:W-:Y:S05]  /*6550*/  BSYNC B1 ;  /* 0x0000000000017941 */ /* 0x000fea0003800000 */
.L_x_83:
        /* <DEDUP_REMOVED lines=12> */
.L_x_86:
[----:B------:R-:W-:Y:S05]  /*6620*/  BSYNC B1 ;  /* 0x0000000000017941 */ /* 0x000fea0003800000 */
.L_x_85:
        /* <DEDUP_REMOVED lines=12> */
.L_x_88:
[----:B------:R-:W-:Y:S05]  /*66f0*/  BSYNC B1 ;  /* 0x0000000000017941 */ /* 0x000fea0003800000 */
.L_x_87:
        /* <DEDUP_REMOVED lines=13> */
.L_x_90:
[----:B------:R-:W-:Y:S05]  /*67d0*/  BSYNC B1 ;  /* 0x0000000000017941 */ /* 0x000fea0003800000 */
.L_x_89:
        /* <DEDUP_REMOVED lines=13> */
.L_x_92:
[----:B------:R-:W-:Y:S05]  /*68b0*/  BSYNC B1 ;  /* 0x0000000000017941 */ /* 0x000fea0003800000 */
.L_x_91:
        /* <DEDUP_REMOVED lines=12> */
.L_x_94:
[----:B------:R-:W-:Y:S05]  /*6980*/  BSYNC B1 ;  /* 0x0000000000017941 */ /* 0x000fea0003800000 */
.L_x_93:
        /* <DEDUP_REMOVED lines=12> */
.L_x_96:
[----:B------:R-:W-:Y:S05]  /*6a50*/  BSYNC B1 ;  /* 0x0000000000017941 */ /* 0x000fea0003800000 */
.L_x_95:
        /* <DEDUP_REMOVED lines=13> */
.L_x_98:
[----:B------:R-:W-:Y:S05]  /*6b30*/  BSYNC B1 ;  /* 0x0000000000017941 */ /* 0x000fea0003800000 */
.L_x_97:
        /* <DEDUP_REMOVED lines=13> */
.L_x_100:
[----:B------:R-:W-:Y:S05]  /*6c10*/  BSYNC B1 ;  /* 0x0000000000017941 */ /* 0x000fea0003800000 */
.L_x_99:
        /* <DEDUP_REMOVED lines=12> */
.L_x_102:
[----:B------:R-:W-:Y:S05]  /*6ce0*/  BSYNC B1 ;  /* 0x0000000000017941 */ /* 0x000fea0003800000 */
.L_x_101:
        /* <DEDUP_REMOVED lines=12> */
.L_x_104:
[----:B------:R-:W-:Y:S05]  /*6db0*/  BSYNC B1 ;  /* 0x0000000000017941 */ /* 0x000fea0003800000 */
.L_x_103:
        /* <DEDUP_REMOVED lines=13> */
.L_x_106:
[----:B------:R-:W-:Y:S05]  /*6e90*/  BSYNC B1 ;  /* 0x0000000000017941 */ /* 0x000fea0003800000 */
.L_x_105:
        /* <DEDUP_REMOVED lines=13> */
.L_x_108:
[----:B------:R-:W-:Y:S05]  /*6f70*/  BSYNC B1 ;  /* 0x0000000000017941 */ /* 0x000fea0003800000 */
.L_x_107:
        /* <DEDUP_REMOVED lines=12> */
.L_x_110:
[----:B------:R-:W-:Y:S05]  /*7040*/  BSYNC B1 ;  /* 0x0000000000017941 */ /* 0x000fea0003800000 */
.L_x_109:
        /* <DEDUP_REMOVED lines=12> */
.L_x_112:
[----:B------:R-:W-:Y:S05]  /*7110*/  BSYNC B1 ;  /* 0x0000000000017941 */ /* 0x000fea0003800000 */
.L_x_111:
        /* <DEDUP_REMOVED lines=13> */
.L_x_114:
[----:B------:R-:W-:Y:S05]  /*71f0*/  BSYNC B1 ;  /* 0x0000000000017941 */ /* 0x000fea0003800000 */
.L_x_113:
        /* <DEDUP_REMOVED lines=13> */
.L_x_116:
[----:B------:R-:W-:Y:S05]  /*72d0*/  BSYNC B1 ;  /* 0x0000000000017941 */ /* 0x000fea0003800000 */
.L_x_115:
        /* <DEDUP_REMOVED lines=12> */
.L_x_118:
[----:B------:R-:W-:Y:S05]  /*73a0*/  BSYNC B1 ;  /* 0x0000000000017941 */ /* 0x000fea0003800000 */
.L_x_117:
        /* <DEDUP_REMOVED lines=12> */
.L_x_120:
[----:B------:R-:W-:Y:S05]  /*7470*/  BSYNC B1 ;  /* 0x0000000000017941 */ /* 0x000fea0003800000 */
.L_x_119:
        /* <DEDUP_REMOVED lines=13> */
.L_x_122:
[----:B------:R-:W-:Y:S05]  /*7550*/  BSYNC B1 ;  /* 0x0000000000017941 */ /* 0x000fea0003800000 */
.L_x_121:
        /* <DEDUP_REMOVED lines=13> */
.L_x_124:
[----:B------:R-:W-:Y:S05]  /*7630*/  BSYNC B1 ;  /* 0x0000000000017941 */ /* 0x000fea0003800000 */
.L_x_123:
        /* <DEDUP_REMOVED lines=12> */
.L_x_126:
[----:B------:R-:W-:Y:S05]  /*7700*/  BSYNC B1 ;  /* 0x0000000000017941 */ /* 0x000fea0003800000 */
.L_x_125:
        /* <DEDUP_REMOVED lines=12> */
.L_x_128:
[----:B------:R-:W-:Y:S05]  /*77d0*/  BSYNC B1 ;  /* 0x0000000000017941 */ /* 0x000fea0003800000 */
.L_x_127:
        /* <DEDUP_REMOVED lines=13> */
.L_x_130:
[----:B------:R-:W-:Y:S05]  /*78b0*/  BSYNC B1 ;  /* 0x0000000000017941 */ /* 0x000fea0003800000 */
.L_x_129:
        /* <DEDUP_REMOVED lines=13> */
.L_x_132:
[----:B------:R-:W-:Y:S05]  /*7990*/  BSYNC B1 ;  /* 0x0000000000017941 */ /* 0x000fea0003800000 */
.L_x_131:
        /* <DEDUP_REMOVED lines=12> */
.L_x_134:
[----:B------:R-:W-:Y:S05]  /*7a60*/  BSYNC B1 ;  /* 0x0000000000017941 */ /* 0x000fea0003800000 */
.L_x_133:
        /* <DEDUP_REMOVED lines=12> */
.L_x_136:
[----:B------:R-:W-:Y:S05]  /*7b30*/  BSYNC B1 ;  /* 0x0000000000017941 */ /* 0x000fea0003800000 */
.L_x_135:
        /* <DEDUP_REMOVED lines=13> */
.L_x_138:
[----:B------:R-:W-:Y:S05]  /*7c10*/  BSYNC B1 ;  /* 0x0000000000017941 */ /* 0x000fea0003800000 */
.L_x_137:
        /* <DEDUP_REMOVED lines=13> */
.L_x_140:
[----:B------:R-:W-:Y:S05]  /*7cf0*/  BSYNC B1 ;  /* 0x0000000000017941 */ /* 0x000fea0003800000 */
.L_x_139:
        /* <DEDUP_REMOVED lines=12> */
.L_x_142:
[----:B------:R-:W-:Y:S05]  /*7dc0*/  BSYNC B1 ;  /* 0x0000000000017941 */ /* 0x000fea0003800000 */
.L_x_141:
        /* <DEDUP_REMOVED lines=12> */
.L_x_144:
[----:B------:R-:W-:Y:S05]  /*7e90*/  BSYNC B1 ;  /* 0x0000000000017941 */ /* 0x000fea0003800000 */
.L_x_143:
        /* <DEDUP_REMOVED lines=13> */
.L_x_146:
[----:B------:R-:W-:Y:S05]  /*7f70*/  BSYNC B1 ;  /* 0x0000000000017941 */ /* 0x000fea0003800000 */
.L_x_145:
        /* <DEDUP_REMOVED lines=13> */
.L_x_148:
[----:B------:R-:W-:Y:S05]  /*8050*/  BSYNC B1 ;  /* 0x0000000000017941 */ /* 0x000fea0003800000 */
.L_x_147:
        /* <DEDUP_REMOVED lines=12> */
.L_x_150:
[----:B------:R-:W-:Y:S05]  /*8120*/  BSYNC B1 ;  /* 0x0000000000017941 */ /* 0x000fea0003800000 */
.L_x_149:
        /* <DEDUP_REMOVED lines=12> */
.L_x_152:
[----:B------:R-:W-:Y:S05]  /*81f0*/  BSYNC B1 ;  /* 0x0000000000017941 */ /* 0x000fea0003800000 */
.L_x_151:
        /* <DEDUP_REMOVED lines=13> */
.L_x_154:
[----:B------:R-:W-:Y:S05]  /*82d0*/  BSYNC B1 ;  /* 0x0000000000017941 */ /* 0x000fea0003800000 */
.L_x_153:
        /* <DEDUP_REMOVED lines=13> */
.L_x_156:
[----:B------:R-:W-:Y:S05]  /*83b0*/  BSYNC B1 ;  /* 0x0000000000017941 */ /* 0x000fea0003800000 */
.L_x_155:
        /* <DEDUP_REMOVED lines=12> */
.L_x_158:
[----:B------:R-:W-:Y:S05]  /*8480*/  BSYNC B1 ;  /* 0x0000000000017941 */ /* 0x000fea0003800000 */
.L_x_157:
        /* <DEDUP_REMOVED lines=12> */
.L_x_160:
[----:B------:R-:W-:Y:S05]  /*8550*/  BSYNC B1 ;  /* 0x0000000000017941 */ /* 0x000fea0003800000 */
.L_x_159:
        /* <DEDUP_REMOVED lines=13> */
.L_x_162:
[----:B------:R-:W-:Y:S05]  /*8630*/  BSYNC B1 ;  /* 0x0000000000017941 */ /* 0x000fea0003800000 */
.L_x_161:
        /* <DEDUP_REMOVED lines=13> */
.L_x_164:
[----:B------:R-:W-:Y:S05]  /*8710*/  BSYNC B1 ;  /* 0x0000000000017941 */ /* 0x000fea0003800000 */
.L_x_163:
        /* <DEDUP_REMOVED lines=12> */
.L_x_166:
[----:B------:R-:W-:Y:S05]  /*87e0*/  BSYNC B1 ;  /* 0x0000000000017941 */ /* 0x000fea0003800000 */
.L_x_165:
        /* <DEDUP_REMOVED lines=12> */
.L_x_168:
[----:B------:R-:W-:Y:S05]  /*88b0*/  BSYNC B1 ;  /* 0x0000000000017941 */ /* 0x000fea0003800000 */
.L_x_167:
        /* <DEDUP_REMOVED lines=13> */
.L_x_170:
[----:B------:R-:W-:Y:S05]  /*8990*/  BSYNC B1 ;  /* 0x0000000000017941 */ /* 0x000fea0003800000 */
.L_x_169:
        /* <DEDUP_REMOVED lines=13> */
.L_x_172:
[----:B------:R-:W-:Y:S05]  /*8a70*/  BSYNC B1 ;  /* 0x0000000000017941 */ /* 0x000fea0003800000 */
.L_x_171:
        /* <DEDUP_REMOVED lines=12> */
.L_x_174:
[----:B------:R-:W-:Y:S05]  /*8b40*/  BSYNC B1 ;  /* 0x0000000000017941 */ /* 0x000fea0003800000 */
.L_x_173:
        /* <DEDUP_REMOVED lines=12> */
.L_x_176:
[----:B------:R-:W-:Y:S05]  /*8c10*/  BSYNC B1 ;  /* 0x0000000000017941 */ /* 0x000fea0003800000 */
.L_x_175:
        /* <DEDUP_REMOVED lines=13> */
.L_x_178:
[----:B------:R-:W-:Y:S05]  /*8cf0*/  BSYNC B1 ;  /* 0x0000000000017941 */ /* 0x000fea0003800000 */
.L_x_177:
        /* <DEDUP_REMOVED lines=13> */
.L_x_180:
[----:B------:R-:W-:Y:S05]  /*8dd0*/  BSYNC B1 ;  /* 0x0000000000017941 */ /* 0x000fea0003800000 */
.L_x_179:
        /* <DEDUP_REMOVED lines=12> */
.L_x_182:
[----:B------:R-:W-:Y:S05]  /*8ea0*/  BSYNC B1 ;  /* 0x0000000000017941 */ /* 0x000fea0003800000 */
.L_x_181:
        /* <DEDUP_REMOVED lines=12> */
.L_x_184:
[----:B------:R-:W-:Y:S05]  /*8f70*/  BSYNC B1 ;  /* 0x0000000000017941 */ /* 0x000fea0003800000 */
.L_x_183:
        /* <DEDUP_REMOVED lines=13> */
.L_x_186:
[----:B------:R-:W-:Y:S05]  /*9050*/  BSYNC B1 ;  /* 0x0000000000017941 */ /* 0x000fea0003800000 */
.L_x_185:
        /* <DEDUP_REMOVED lines=13> */
.L_x_188:
[----:B------:R-:W-:Y:S05]  /*9130*/  BSYNC B1 ;  /* 0x0000000000017941 */ /* 0x000fea0003800000 */
.L_x_187:
        /* <DEDUP_REMOVED lines=12> */
.L_x_190:
[----:B------:R-:W-:Y:S05]  /*9200*/  BSYNC B1 ;  /* 0x0000000000017941 */ /* 0x000fea0003800000 */
.L_x_189:
        /* <DEDUP_REMOVED lines=12> */
.L_x_192:
[----:B------:R-:W-:Y:S05]  /*92d0*/  BSYNC B1 ;  /* 0x0000000000017941 */ /* 0x000fea0003800000 */
.L_x_191:
        /* <DEDUP_REMOVED lines=13> */
.L_x_194:
[----:B------:R-:W-:Y:S05]  /*93b0*/  BSYNC B1 ;  /* 0x0000000000017941 */ /* 0x000fea0003800000 */
.L_x_193:
        /* <DEDUP_REMOVED lines=13> */
.L_x_196:
[----:B------:R-:W-:Y:S05]  /*9490*/  BSYNC B1 ;  /* 0x0000000000017941 */ /* 0x000fea0003800000 */
.L_x_195:
        /* <DEDUP_REMOVED lines=12> */
.L_x_198:
[----:B------:R-:W-:Y:S05]  /*9560*/  BSYNC B1 ;  /* 0x0000000000017941 */ /* 0x000fea0003800000 */
.L_x_197:
        /* <DEDUP_REMOVED lines=12> */
.L_x_200:
[----:B------:R-:W-:Y:S05]  /*9630*/  BSYNC B1 ;  /* 0x0000000000017941 */ /* 0x000fea0003800000 */
.L_x_199:
        /* <DEDUP_REMOVED lines=13> */
.L_x_202:
[----:B------:R-:W-:Y:S05]  /*9710*/  BSYNC B1 ;  /* 0x0000000000017941 */ /* 0x000fea0003800000 */
.L_x_201:
        /* <DEDUP_REMOVED lines=13> */
.L_x_204:
[----:B------:R-:W-:Y:S05]  /*97f0*/  BSYNC B1 ;  /* 0x0000000000017941 */ /* 0x000fea0003800000 */
.L_x_203:
        /* <DEDUP_REMOVED lines=12> */
.L_x_206:
[----:B------:R-:W-:Y:S05]  /*98c0*/  BSYNC B1 ;  /* 0x0000000000017941 */ /* 0x000fea0003800000 */
.L_x_205:
        /* <DEDUP_REMOVED lines=12> */
.L_x_208:
[----:B------:R-:W-:Y:S05]  /*9990*/  BSYNC B1 ;  /* 0x0000000000017941 */ /* 0x000fea0003800000 */
.L_x_207:
[----:B------:R-:W-:Y:S05]  /*99a0*/  @P1 BRA `(.L_x_209) ;  /* 0x0000001800501947 */ /* 0x000fea0003800000 */
[----:B-----5:R-:W-:-:S04]  /*99b0*/  LOP3.LUT R5, R5, 0xff, RZ, 0xc0, !PT ;  /* 0x000000ff05057812 */ /* 0x020fc800078ec0ff */
[----:B------:R-:W-:-:S05]  /*99c0*/  F2FP.F16.E4M3.UNPACK_B R5, R5 ;  /* 0x00000005ff05723e */ /* 0x000fca00020006ff */
[----:B0-----:R-:W-:-:S05]  /*99d0*/  HADD2.F32 R6, -RZ, R5.H0_H0 ;  /* 0x20000005ff067230 */ /* 0x001fca0000004100 */
[----:B------:R-:W-:-:S04]  /*99e0*/  FMUL R5, R6, R9 ;  /* 0x0000000906057220 */ /* 0x000fc80000400000 */
[----:B------:R-:W-:-:S05]  /*99f0*/  FFMA R5, R10, R8, R5 ;  /* 0x000000080a057223 */ /* 0x000fca0000000005 */
[----:B------:R-:W-:-:S05]  /*9a00*/  F2FP.SATFINITE.E4M3.F32.PACK_AB_MERGE_C R5, RZ, R5, RZ ;  /* 0x00000005ff05723e */ /* 0x000fca00048070ff */
[----:B------:R0:W-:Y:S01]  /*9a10*/  STG.E.U8 desc[UR50][R24.64+0xa9], R5 ;  /* 0x0000a90518007986 */ /* 0x0001e2000c101132 */
[----:B------:R-:W-:Y:S05]  /*9a20*/  BRA `(.L_x_209) ;  /* 0x0000001800307947 */ /* 0x000fea0003800000 */
.L_x_32:
[----:B------:R-:W-:Y:S01]  /*9a30*/  ISETP.GE.AND P0, PT, R34, 0x2, PT ;  /* 0x000000022200780c */ /* 0x000fe20003f06270 */
[-C--:B--2---:R-:W-:Y:S01]  /*9a40*/  FMUL R184, R184, R8.reuse ;  /* 0x00000008b8b87220 */ /* 0x084fe20000400000 */
[----:B------:R-:W-:Y:S01]  /*9a50*/  ISETP.GE.AND P1, PT, R34, 0x1, PT ;  /* 0x000000012200780c */ /* 0x000fe20003f26270 */
[-C--:B------:R-:W-:Y:S01]  /*9a60*/  FMUL R185, R185, R8.reuse ;  /* 0x00000008b9b97220 */ /* 0x080fe20000400000 */
[C---:B------:R-:W-:Y:S01]  /*9a70*/  ISETP.LT.OR P4, PT, R33.reuse, 0x1, !P0 ;  /* 0x000000012100780c */ /* 0x040fe20004781670 */
[-C--:B------:R-:W-:Y:S01]  /*9a80*/  FMUL R182, R182, R8.reuse ;  /* 0x00000008b6b67220 */ /* 0x080fe20000400000 */
[----:B------:R-:W-:Y:S01]  /*9a90*/  ISETP.LT.OR P2, PT, R33, 0x1, !P1 ;  /* 0x000000012100780c */ /* 0x000fe20004f41670 */
[----:B------:R-:W-:Y:S01]  /*9aa0*/  FMUL R183, R183, R8 ;  /* 0x00000008b7b77220 */ /* 0x000fe20000400000 */
[----:B------:R-:W-:Y:S01]  /*9ab0*/  F2FP.SATFINITE.E4M3.F32.PACK_AB_MERGE_C R5, RZ, R184, RZ ;  /* 0x000000b8ff05723e */ /* 0x000fe200048070ff */
[-C--:B------:R-:W-:Y:S01]  /*9ac0*/  FMUL R181, R181, R8.reuse ;  /* 0x00000008b5b57220 */ /* 0x080fe20000400000 */
[----:B------:R-:W-:Y:S01]  /*9ad0*/  F2FP.SATFINITE.E4M3.F32.PACK_AB_MERGE_C R185, RZ, R185, RZ ;  /* 0x000000b9ffb9723e */ /* 0x000fe200048070ff */
[-C--:B------:R-:W-:Y:S01]  /*9ae0*/  FMUL R180, R180, R8.reuse ;  /* 0x00000008b4b47220 */ /* 0x080fe20000400000 */
[----:B------:R-:W-:Y:S01]  /*9af0*/  ISETP.LT.OR P0, PT, R33, 0x9, !P0 ;  /* 0x000000092100780c */ /* 0x000fe20004701670 */
[-C--:B------:R-:W-:Y:S01]  /*9b00*/  FMUL R179, R179, R8.reuse ;  /* 0x00000008b3b37220 */ /* 0x080fe20000400000 */
[----:B------:R-:W-:Y:S01]  /*9b10*/  ISETP.LT.OR P1, PT, R33, 0x9, !P1 ;  /* 0x000000092100780c */ /* 0x000fe20004f21670 */
[-C--:B------:R-:W-:Y:S01]  /*9b20*/  FMUL R178, R178, R8.reuse ;  /* 0x00000008b2b27220 */ /* 0x080fe20000400000 */
[----:B------:R-:W-:Y:S01]  /*9b30*/  F2FP.SATFINITE.E4M3.F32.PACK_AB_MERGE_C R183, RZ, R183, RZ ;  /* 0x000000b7ffb7723e */ /* 0x000fe200048070ff */
[----:B------:R2:W-:Y:S01]  /*9b40*/  @!P4 STG.E.U8 desc[UR50][R26.64+0x1], R5 ;  /* 0x000001051a00c986 */ /* 0x0005e2000c101132 */
[C---:B------:R-:W-:Y:S01]  /*9b50*/  ISETP.GE.AND P4, PT, R34.reuse, 0x9, PT ;  /* 0x000000092200780c */ /* 0x040fe20003f86270 */
[-C--:B------:R-:W-:Y:S01]  /*9b60*/  FMUL R177, R177, R8.reuse ;  /* 0x00000008b1b17220 */ /* 0x080fe20000400000 */
[----:B------:R-:W-:Y:S01]  /*9b70*/  F2FP.SATFINITE.E4M3.F32.PACK_AB_MERGE_C R181, RZ, R181, RZ ;  /* 0x000000b5ffb5723e */ /* 0x000fe200048070ff */
[----:B------:R-:W-:Y:S01]  /*9b80*/  @!P2 STG.E.U8 desc[UR50][R26.64], R185 ;  /* 0x000000b91a00a986 */ /* 0x000fe2000c101132 */
[----:B------:R-:W-:Y:S01]  /*9b90*/  ISETP.GE.AND P2, PT, R34, 0xa, PT ;  /* 0x0000000a2200780c */ /* 0x000fe20003f46270 */
[-C--:B------:R-:W-:Y:S01]  /*9ba0*/  FMUL R176, R176, R8.reuse ;  /* 0x00000008b0b07220 */ /* 0x080fe20000400000 */
[----:B------:R-:W-:Y:S01]  /*9bb0*/  ISETP.LT.OR P5, PT, R33, 0x1, !P4 ;  /* 0x000000012100780c */ /* 0x000fe200067a1670 */
[-C--:B------:R-:W-:Y:S01]  /*9bc0*/  FMUL R175, R175, R8.reuse ;  /* 0x00000008afaf7220 */ /* 0x080fe20000400000 */
[C---:B------:R-:W-:Y:S01]  /*9bd0*/  ISETP.LT.OR P6, PT, R33.reuse, 0x1, !P2 ;  /* 0x000000012100780c */ /* 0x040fe200057c1670 */
[----:B------:R-:W-:Y:S01]  /*9be0*/  @!P1 STG.E.U8 desc[UR50][R24.64], R183 ;  /* 0x000000b718009986 */ /* 0x000fe2000c101132 */
[----:B------:R-:W-:Y:S01]  /*9bf0*/  ISETP.LT.OR P4, PT, R33, 0x9, !P4 ;  /* 0x000000092100780c */ /* 0x000fe20006781670 */
[----:B------:R-:W-:Y:S01]  /*9c00*/  FMUL R174, R174, R8 ;  /* 0x00000008aeae7220 */ /* 0x000fe20000400000 */
[----:B--2---:R-:W-:Y:S01]  /*9c10*/  F2FP.SATFINITE.E4M3.F32.PACK_AB_MERGE_C R5, RZ, R182, RZ ;  /* 0x000000b6ff05723e */ /* 0x004fe200048070ff */
[----:B------:R-:W-:Y:S01]  /*9c20*/  FMUL R173, R173, R8 ;  /* 0x00000008adad7220 */ /* 0x000fe20000400000 */
[----:B------:R-:W-:Y:S01]  /*9c30*/  F2FP.SATFINITE.E4M3.F32.PACK_AB_MERGE_C R7, RZ, R180, RZ ;  /* 0x000000b4ff07723e */ /* 0x000fe200048070ff */
[-C--:B------:R-:W-:Y:S01]  /*9c40*/  FMUL R172, R172, R8.reuse ;  /* 0x00000008acac7220 */ /* 0x080fe20000400000 */
[----:B------:R-:W-:Y:S01]  /*9c50*/  ISETP.LT.OR P2, PT, R33, 0x9, !P2 ;  /* 0x000000092100780c */ /* 0x000fe20005741670 */
[----:B------:R2:W-:Y:S01]  /*9c60*/  @!P0 STG.E.U8 desc[UR50][R24.64+0x1], R5 ;  /* 0x0000010518008986 */ /* 0x0005e2000c101132 */
[C---:B------:R-:W-:Y:S01]  /*9c70*/  ISETP.GE.AND P0, PT, R34.reuse, 0x11, PT ;  /* 0x000000112200780c */ /* 0x040fe20003f06270 */
[-C--:B------:R-:W-:Y:S01]  /*9c80*/  FMUL R171, R171, R8.reuse ;  /* 0x00000008abab7220 */ /* 0x080fe20000400000 */
[----:B------:R-:W-:Y:S01]  /*9c90*/  ISETP.GE.AND P1, PT, R34, 0x12, PT ;  /* 0x000000122200780c */ /* 0x000fe20003f26270 */
[----:B------:R-:W-:Y:S01]  /*9ca0*/  @!P5 STG.E.U8 desc[UR50][R26.64+0x8], R181 ;  /* 0x000008b51a00d986 */ /* 0x000fe2000c101132 */
[C---:B------:R-:W-:Y:S01]  /*9cb0*/  ISETP.LT.OR P5, PT, R33.reuse, 0x1, !P0 ;  /* 0x000000012100780c */ /* 0x040fe200047a1670 */
[-C--:B------:R-:W-:Y:S01]  /*9cc0*/  FMUL R170, R170, R8.reuse ;  /* 0x00000008aaaa7220 */ /* 0x080fe20000400000 */
[----:B------:R-:W-:Y:S01]  /*9cd0*/  F2FP.SATFINITE.E4M3.F32.PACK_AB_MERGE_C R179, RZ, R179, RZ ;  /* 0x000000b3ffb3723e */ /* 0x000fe200048070ff */
[----:B------:R3:W-:Y:S01]  /*9ce0*/  @!P6 STG.E.U8 desc[UR50][R26.64+0x9], R7 ;  /* 0x000009071a00e986 */ /* 0x0007e2000c101132 */
[----:B------:R-:W-:Y:S01]  /*9cf0*/  ISETP.LT.OR P6, PT, R33, 0x1, !P1 ;  /* 0x000000012100780c */ /* 0x000fe20004fc1670 */
[----:B------:R-:W-:Y:S01]  /*9d00*/  FMUL R169, R169, R8 ;  /* 0x00000008a9a97220 */ /* 0x000fe20000400000 */
[----:B------:R-:W-:Y:S01]  /*9d10*/  F2FP.SATFINITE.E4M3.F32.PACK_AB_MERGE_C R177, RZ, R177, RZ ;  /* 0x000000b1ffb1723e */ /* 0x000fe200048070ff */
[----:B------:R-:W-:Y:S01]  /*9d20*/  @!P4 STG.E.U8 desc[UR50][R24.64+0x8], R179 ;  /* 0x000008b31800c986 */ /* 0x000fe2000c101132 */
[----:B--2---:R-:W-:Y:S01]  /*9d30*/  F2FP.SATFINITE.E4M3.F32.PACK_AB_MERGE_C R5, RZ, R178, RZ ;  /* 0x000000b2ff05723e */ /* 0x004fe200048070ff */
[-C--:B------:R-:W-:Y:S01]  /*9d40*/  FMUL R168, R168, R8.reuse ;  /* 0x00000008a8a87220 */ /* 0x080fe20000400000 */
[----:B------:R-:W-:Y:S01]  /*9d50*/  ISETP.GE.AND P4, PT, R34, 0x19, PT ;  /* 0x000000192200780c */ /* 0x000fe20003f86270 */
[-C--:B------:R-:W-:Y:S01]  /*9d60*/  FMUL R167, R167, R8.reuse ;  /* 0x00000008a7a77220 */ /* 0x080fe20000400000 */
[C---:B------:R-:W-:Y:S01]  /*9d70*/  ISETP.LT.OR P0, PT, R33.reuse, 0x9, !P0 ;  /* 0x000000092100780c */ /* 0x040fe20004701670 */
[----:B------:R2:W-:Y:S01]  /*9d80*/  @!P2 STG.E.U8 desc[UR50][R24.64+0x9], R5 ;  /* 0x000009051800a986 */ /* 0x0005e2000c101132 */
[----:B------:R-:W-:Y:S01]  /*9d90*/  ISETP.LT.OR P1, PT, R33, 0x9, !P1 ;  /* 0x000000092100780c */ /* 0x000fe20004f21670 */
[----:B------:R-:W-:Y:S01]  /*9da0*/  FMUL R166, R166, R8 ;  /* 0x00000008a6a67220 */ /* 0x000fe20000400000 */
[----:B---3--:R-:W-:Y:S01]  /*9db0*/  F2FP.SATFINITE.E4M3.F32.PACK_AB_MERGE_C R7, RZ, R176, RZ ;  /* 0x000000b0ff07723e */ /* 0x008fe200048070ff */
[----:B------:R-:W-:Y:S01]  /*9dc0*/  @!P5 STG.E.U8 desc[UR50][R26.64+0x10], R177 ;  /* 0x000010b11a00d986 */ /* 0x000fe2000c101132 */
[----:B------:R-:W-:Y:S01]  /*9dd0*/  ISETP.GE.AND P2, PT, R34, 0x1a, PT ;  /* 0x0000001a2200780c */ /* 0x000fe20003f46270 */
[-C--:B------:R-:W-:Y:S01]  /*9de0*/  FMUL R165, R165, R8.reuse ;  /* 0x00000008a5a57220 */ /* 0x080fe20000400000 */
[C---:B------:R-:W-:Y:S01]  /*9df0*/  ISETP.LT.OR P5, PT, R33.reuse, 0x1, !P4 ;  /* 0x000000012100780c */ /* 0x040fe200067a1670 */
[----:B------:R3:W-:Y:S01]  /*9e00*/  @!P6 STG.E.U8 desc[UR50][R26.64+0x11], R7 ;  /* 0x000011071a00e986 */ /* 0x0007e2000c101132 */
[----:B------:R-:W-:Y:S01]  /*9e10*/  ISETP.LT.OR P6, PT, R33, 0x1, !P2 ;  /* 0x000000012100780c */ /* 0x000fe200057c1670 */
[-C--:B------:R-:W-:Y:S01]  /*9e20*/  FMUL R164, R164, R8.reuse ;  /* 0x00000008a4a47220 */ /* 0x080fe20000400000 */
[----:B------:R-:W-:Y:S01]  /*9e30*/  F2FP.SATFINITE.E4M3.F32.PACK_AB_MERGE_C R175, RZ, R175, RZ ;  /* 0x000000afffaf723e */ /* 0x000fe200048070ff */
[----:B------:R-:W-:Y:S01]  /*9e40*/  FMUL R163, R163, R8 ;  /* 0x00000008a3a37220 */ /* 0x000fe20000400000 */
[----:B--2---:R-:W-:Y:S01]  /*9e50*/  F2FP.SATFINITE.E4M3.F32.PACK_AB_MERGE_C R5, RZ, R174, RZ ;  /* 0x000000aeff05723e */ /* 0x004fe200048070ff */
[-C--:B------:R-:W-:Y:S01]  /*9e60*/  FMUL R162, R162, R8.reuse ;  /* 0x00000008a2a27220 */ /* 0x080fe20000400000 */
[----:B------:R-:W-:Y:S01]  /*9e70*/  F2FP.SATFINITE.E4M3.F32.PACK_AB_MERGE_C R173, RZ, R173, RZ ;  /* 0x000000adffad723e */ /* 0x000fe200048070ff */
[----:B------:R-:W-:Y:S01]  /*9e80*/  @!P0 STG.E.U8 desc[UR50][R24.64+0x10], R175 ;  /* 0x000010af18008986 */ /* 0x000fe2000c101132 */
[----:B------:R-:W-:Y:S01]  /*9e90*/  ISETP.GE.AND P0, PT, R34, 0x21, PT ;  /* 0x000000212200780c */ /* 0x000fe20003f06270 */
[----:B------:R-:W-:Y:S01]  /*9ea0*/  FMUL R161, R161, R8 ;  /* 0x00000008a1a17220 */ /* 0x000fe20000400000 */
[C---:B------:R-:W-:Y:S01]  /*9eb0*/  ISETP.LT.OR P4, PT, R33.reuse, 0x9, !P4 ;  /* 0x000000092100780c */ /* 0x040fe20006781670 */
[----:B------:R2:W-:Y:S01]  /*9ec0*/  @!P1 STG.E.U8 desc[UR50][R24.64+0x11], R5 ;  /* 0x0000110518009986 */ /* 0x0005e2000c101132 */
[----:B---3--:R-:W-:Y:S01]  /*9ed0*/  F2FP.SATFINITE.E4M3.F32.PACK_AB_MERGE_C R7, RZ, R172, RZ ;  /* 0x000000acff07723e */ /* 0x008fe200048070ff */
[-C--:B------:R-:W-:Y:S01]  /*9ee0*/  FMUL R160, R160, R8.reuse ;  /* 0x00000008a0a07220 */ /* 0x080fe20000400000 */
[----:B------:R-:W-:Y:S01]  /*9ef0*/  ISETP.LT.OR P2, PT, R33, 0x9, !P2 ;  /* 0x000000092100780c */ /* 0x000fe20005741670 */
        /* <DEDUP_REMOVED lines=139> */
[C---:B------:R-:W-:Y:S01]  /*a7b0*/  ISETP.LT.OR P1, PT, R33.reuse, 0x9, !P1 ;  /* 0x000000092100780c */ /* 0x040fe20004f21670 */
        /* <DEDUP_REMOVED lines=15> */
[----:B------:R-:W-:Y:S01]  /*a8b0*/  ISETP.LT.OR P4, PT, R33, 0x9, !P4 ;  /* 0x000000092100780c */ /* 0x000fe20006781670 */
        /* <DEDUP_REMOVED lines=17> */
[----:B------:R-:W-:Y:S01]  /*a9d0*/  ISETP.LT.OR P0, PT, R33, 0x9, !P0 ;  /* 0x000000092100780c */ /* 0x000fe20004701670 */
[----:B------:R-:W-:Y:S01]  /*a9e0*/  FMUL R19, R19, R8 ;  /* 0x0000000813137220 */ /* 0x000fe20000400000 */
[----:B------:R-:W-:Y:S01]  /*a9f0*/  ISETP.LT.OR P5, PT, R33, 0x9, !P5 ;  /* 0x000000092100780c */ /* 0x000fe20006fa1670 */
[----:B------:R2:W-:Y:S01]  /*aa00*/  @!P2 STG.E.U8 desc[UR50][R24.64+0x59], R5 ;  /* 0x000059051800a986 */ /* 0x0005e2000c101132 */
[----:B---3--:R-:W-:Y:S01]  /*aa10*/  F2FP.SATFINITE.E4M3.F32.PACK_AB_MERGE_C R7, RZ, R136, RZ ;  /* 0x00000088ff07723e */ /* 0x008fe200048070ff */
[-C--:B------:R-:W-:Y:S01]  /*aa20*/  FMUL R18, R18, R8.reuse ;  /* 0x0000000812127220 */ /* 0x080fe20000400000 */
[----:B------:R-:W-:Y:S01]  /*aa30*/  F2FP.SATFINITE.E4M3.F32.PACK_AB_MERGE_C R135, RZ, R135, RZ ;  /* 0x00000087ff87723e */ /* 0x000fe200048070ff */
[----:B------:R-:W-:Y:S01]  /*aa40*/  @!P1 STG.E.U8 desc[UR50][R26.64+0x60], R137 ;  /* 0x000060891a009986 */ /* 0x000fe2000c101132 */
[C---:B------:R-:W-:Y:S01]  /*aa50*/  ISETP.GE.AND P1, PT, R34.reuse, 0x6a, PT ;  /* 0x0000006a2200780c */ /* 0x040fe20003f26270 */
[-C--:B------:R-:W-:Y:S01]  /*aa60*/  FMUL R17, R17, R8.reuse ;  /* 0x0000000811117220 */ /* 0x080fe20000400000 */
[----:B------:R-:W-:Y:S01]  /*aa70*/  F2FP.SATFINITE.E4M3.F32.PACK_AB_MERGE_C R133, RZ, R133, RZ ;  /* 0x00000085ff85723e */ /* 0x000fe200048070ff */
[----:B------:R3:W-:Y:S01]  /*aa80*/  @!P6 STG.E.U8 desc[UR50][R26.64+0x61], R7 ;  /* 0x000061071a00e986 */ /* 0x0007e2000c101132 */
[----:B------:R-:W-:Y:S01]  /*aa90*/  ISETP.GE.AND P6, PT, R34, 0x69, PT ;  /* 0x000000692200780c */ /* 0x000fe20003fc6270 */
[-C--:B------:R-:W-:Y:S01]  /*aaa0*/  FMUL R16, R16, R8.reuse ;  /* 0x0000000810107220 */ /* 0x080fe20000400000 */
[C---:B------:R-:W-:Y:S01]  /*aab0*/  ISETP.LT.OR P4, PT, R33.reuse, 0x1, !P1 ;  /* 0x000000012100780c */ /* 0x040fe20004f81670 */
[----:B------:R-:W-:Y:S01]  /*aac0*/  @!P0 STG.E.U8 desc[UR50][R24.64+0x60], R135 ;  /* 0x0000608718008986 */ /* 0x000fe2000c101132 */
[----:B------:R-:W-:Y:S01]  /*aad0*/  ISETP.LT.OR P2, PT, R33, 0x1, !P6 ;  /* 0x000000012100780c */ /* 0x000fe20007741670 */
[----:B------:R-:W-:Y:S01]  /*aae0*/  FMUL R15, R15, R8 ;  /* 0x000000080f0f7220 */ /* 0x000fe20000400000 */
[----:B--2---:R-:W-:Y:S01]  /*aaf0*/  F2FP.SATFINITE.E4M3.F32.PACK_AB_MERGE_C R5, RZ, R134, RZ ;  /* 0x00000086ff05723e */ /* 0x004fe200048070ff */
[-C--:B------:R-:W-:Y:S01]  /*ab00*/  FMUL R14, R14, R8.reuse ;  /* 0x000000080e0e7220 */ /* 0x080fe20000400000 */
[C---:B------:R-:W-:Y:S01]  /*ab10*/  ISETP.LT.OR P0, PT, R33.reuse, 0x9, !P6 ;  /* 0x000000092100780c */ /* 0x040fe20007701670 */
[----:B------:R-:W-:Y:S01]  /*ab20*/  FMUL R12, R12, R8 ;  /* 0x000000080c0c7220 */ /* 0x000fe20000400000 */
[----:B------:R-:W-:Y:S01]  /*ab30*/  ISETP.LT.OR P1, PT, R33, 0x9, !P1 ;  /* 0x000000092100780c */ /* 0x000fe20004f21670 */
[----:B------:R2:W-:Y:S01]  /*ab40*/  @!P5 STG.E.U8 desc[UR50][R24.64+0x61], R5 ;  /* 0x000061051800d986 */ /* 0x0005e2000c101132 */
[----:B---3--:R-:W-:Y:S01]  /*ab50*/  F2FP.SATFINITE.E4M3.F32.PACK_AB_MERGE_C R7, RZ, R132, RZ ;  /* 0x00000084ff07723e */ /* 0x008fe200048070ff */
[-C--:B------:R-:W-:Y:S01]  /*ab60*/  FMUL R13, R13, R8.reuse ;  /* 0x000000080d0d7220 */ /* 0x080fe20000400000 */
[----:B------:R-:W-:Y:S01]  /*ab70*/  F2FP.SATFINITE.E4M3.F32.PACK_AB_MERGE_C R131, RZ, R131, RZ ;  /* 0x00000083ff83723e */ /* 0x000fe200048070ff */
[-C--:B------:R-:W-:Y:S01]  /*ab80*/  FMUL R11, R11, R8.reuse ;  /* 0x000000080b0b7220 */ /* 0x080fe20000400000 */
[----:B------:R-:W-:Y:S01]  /*ab90*/  F2FP.SATFINITE.E4M3.F32.PACK_AB_MERGE_C R129, RZ, R129, RZ ;  /* 0x00000081ff81723e */ /* 0x000fe200048070ff */
[----:B------:R-:W-:Y:S01]  /*aba0*/  @!P2 STG.E.U8 desc[UR50][R26.64+0x68], R133 ;  /* 0x000068851a00a986 */ /* 0x000fe2000c101132 */
[----:B------:R-:W-:Y:S01]  /*abb0*/  ISETP.GE.AND P2, PT, R34, 0x72, PT ;  /* 0x000000722200780c */ /* 0x000fe20003f46270 */
[----:B------:R-:W-:Y:S01]  /*abc0*/  FMUL R10, R10, R8 ;  /* 0x000000080a0a7220 */ /* 0x000fe20000400000 */
[----:B------:R-:W-:Y:S01]  /*abd0*/  F2FP.SATFINITE.E4M3.F32.PACK_AB_MERGE_C R127, RZ, R127, RZ ;  /* 0x0000007fff7f723e */ /* 0x000fe200048070ff */
[----:B------:R3:W-:Y:S01]  /*abe0*/  @!P4 STG.E.U8 desc[UR50][R26.64+0x69], R7 ;  /* 0x000069071a00c986 */ /* 0x0007e2000c101132 */
[----:B------:R-:W-:-:S02]  /*abf0*/  ISETP.GE.AND P4, PT, R34, 0x71, PT ;  /* 0x000000712200780c */ /* 0x000fc40003f86270 */
[C---:B------:R-:W-:Y:S01]  /*ac00*/  ISETP.LT.OR P6, PT, R33.reuse, 0x1, !P2 ;  /* 0x000000012100780c */ /* 0x040fe200057c1670 */
[----:B------:R-:W-:Y:S01]  /*ac10*/  @!P0 STG.E.U8 desc[UR50][R24.64+0x68], R131 ;  /* 0x0000688318008986 */ /* 0x000fe2000c101132 */
[C---:B------:R-:W-:Y:S02]  /*ac20*/  ISETP.LT.OR P5, PT, R33.reuse, 0x1, !P4 ;  /* 0x000000012100780c */ /* 0x040fe400067a1670 */
[----:B------:R-:W-:Y:S02]  /*ac30*/  ISETP.LT.OR P4, PT, R33, 0x9, !P4 ;  /* 0x000000092100780c */ /* 0x000fe40006781670 */
[----:B--2---:R-:W-:Y:S02]  /*ac40*/  F2FP.SATFINITE.E4M3.F32.PACK_AB_MERGE_C R5, RZ, R130, RZ ;  /* 0x00000082ff05723e */ /* 0x004fe400048070ff */
[C---:B------:R-:W-:Y:S02]  /*ac50*/  ISETP.GE.AND P0, PT, R34.reuse, 0x7a, PT ;  /* 0x0000007a2200780c */ /* 0x040fe40003f06270 */
[----:B---3--:R-:W-:Y:S01]  /*ac60*/  F2FP.SATFINITE.E4M3.F32.PACK_AB_MERGE_C R7, RZ, R128, RZ ;  /* 0x00000080ff07723e */ /* 0x008fe200048070ff */
[----:B------:R2:W-:Y:S01]  /*ac70*/  @!P1 STG.E.U8 desc[UR50][R24.64+0x69], R5 ;  /* 0x0000690518009986 */ /* 0x0005e2000c101132 */
[----:B------:R-:W-:-:S02]  /*ac80*/  ISETP.GE.AND P1, PT, R34, 0x79, PT ;  /* 0x000000792200780c */ /* 0x000fc40003f26270 */
[C---:B------:R-:W-:Y:S01]  /*ac90*/  ISETP.LT.OR P2, PT, R33.reuse, 0x9, !P2 ;  /* 0x000000092100780c */ /* 0x040fe20005741670 */
[----:B------:R-:W-:Y:S01]  /*aca0*/  @!P5 STG.E.U8 desc[UR50][R26.64+0x70], R129 ;  /* 0x000070811a00d986 */ /* 0x000fe2000c101132 */
[C---:B------:R-:W-:Y:S02]  /*acb0*/  ISETP.LT.OR P5, PT, R33.reuse, 0x1, !P0 ;  /* 0x000000012100780c */ /* 0x040fe400047a1670 */
[----:B------:R-:W-:Y:S01]  /*acc0*/  F2FP.SATFINITE.E4M3.F32.PACK_AB_MERGE_C R125, RZ, R125, RZ ;  /* 0x0000007dff7d723e */ /* 0x000fe200048070ff */
[----:B------:R3:W-:Y:S01]  /*acd0*/  @!P6 STG.E.U8 desc[UR50][R26.64+0x71], R7 ;  /* 0x000071071a00e986 */ /* 0x0007e2000c101132 */
[----:B------:R-:W-:Y:S02]  /*ace0*/  F2FP.SATFINITE.E4M3.F32.PACK_AB_MERGE_C R123, RZ, R123, RZ ;  /* 0x0000007bff7b723e */ /* 0x000fe400048070ff */
[C---:B------:R-:W-:Y:S01]  /*acf0*/  ISETP.LT.OR P0, PT, R33.reuse, 0x9, !P0 ;  /* 0x000000092100780c */ /* 0x040fe20004701670 */
[----:B------:R-:W-:Y:S01]  /*ad00*/  @!P4 STG.E.U8 desc[UR50][R24.64+0x70], R127 ;  /* 0x0000707f1800c986 */ /* 0x000fe2000c101132 */
[----:B------:R-:W-:-:S02]  /*ad10*/  ISETP.LT.OR P4, PT, R33, 0x1, !P1 ;  /* 0x000000012100780c */ /* 0x000fc40004f81670 */
[C---:B------:R-:W-:Y:S02]  /*ad20*/  ISETP.LT.OR P1, PT, R33.reuse, 0x9, !P1 ;  /* 0x000000092100780c */ /* 0x040fe40004f21670 */
[----:B--2---:R-:W-:Y:S02]  /*ad30*/  F2FP.SATFINITE.E4M3.F32.PACK_AB_MERGE_C R5, RZ, R126, RZ ;  /* 0x0000007eff05723e */ /* 0x004fe400048070ff */
[----:B------:R-:W-:Y:S02]  /*ad40*/  F2FP.SATFINITE.E4M3.F32.PACK_AB_MERGE_C R29, RZ, R122, RZ ;  /* 0x0000007aff1d723e */ /* 0x000fe400048070ff */
[----:B---3--:R-:W-:Y:S01]  /*ad50*/  F2FP.SATFINITE.E4M3.F32.PACK_AB_MERGE_C R7, RZ, R124, RZ ;  /* 0x0000007cff07723e */ /* 0x008fe200048070ff */
[----:B------:R2:W-:Y:S01]  /*ad60*/  @!P2 STG.E.U8 desc[UR50][R24.64+0x71], R5 ;  /* 0x000071051800a986 */ /* 0x0005e2000c101132 */
[----:B------:R-:W-:Y:S02]  /*ad70*/  ISETP.GE.AND P2, PT, R34, 0x81, PT ;  /* 0x000000812200780c */ /* 0x000fe40003f46270 */
[----:B------:R-:W-:Y:S01]  /*ad80*/  F2FP.SATFINITE.E4M3.F32.PACK_AB_MERGE_C R121, RZ, R121, RZ ;  /* 0x00000079ff79723e */ /* 0x000fe200048070ff */
[----:B------:R-:W-:Y:S01]  /*ad90*/  @!P4 STG.E.U8 desc[UR50][R26.64+0x78], R125 ;  /* 0x0000787d1a00c986 */ /* 0x000fe2000c101132 */
[----:B------:R-:W-:-:S02]  /*ada0*/  ISETP.LT.OR P4, PT, R33, 0x1, !P2 ;  /* 0x000000012100780c */ /* 0x000fc40005781670 */
[C---:B------:R-:W-:Y:S01]  /*adb0*/  ISETP.LT.OR P2, PT, R33.reuse, 0x9, !P2 ;  /* 0x000000092100780c */ /* 0x040fe20005741670 */
[----:B------:R3:W-:Y:S01]  /*adc0*/  @!P5 STG.E.U8 desc[UR50][R26.64+0x79], R7 ;  /* 0x000079071a00d986 */ /* 0x0007e2000c101132 */
[----:B------:R-:W-:Y:S02]  /*add0*/  F2FP.SATFINITE.E4M3.F32.PACK_AB_MERGE_C R119, RZ, R119, RZ ;  /* 0x00000077ff77723e */ /* 0x000fe400048070ff */
[----:B------:R-:W-:Y:S01]  /*ade0*/  F2FP.SATFINITE.E4M3.F32.PACK_AB_MERGE_C R117, RZ, R117, RZ ;  /* 0x00000075ff75723e */ /* 0x000fe200048070ff */
[----:B------:R-:W-:Y:S01]  /*adf0*/  @!P1 STG.E.U8 desc[UR50][R24.64+0x78], R123 ;  /* 0x0000787b18009986 */ /* 0x000fe2000c101132 */
[----:B------:R-:W-:Y:S02]  /*ae00*/  ISETP.GE.AND P1, PT, R34, 0x82, PT ;  /* 0x000000822200780c */ /* 0x000fe40003f26270 */
[----:B--2---:R-:W-:Y:S01]  /*ae10*/  F2FP.SATFINITE.E4M3.F32.PACK_AB_MERGE_C R5, RZ, R120, RZ ;  /* 0x00000078ff05723e */ /* 0x004fe200048070ff */
[----:B------:R2:W-:Y:S01]  /*ae20*/  @!P0 STG.E.U8 desc[UR50][R24.64+0x79], R29 ;  /* 0x0000791d18008986 */ /* 0x0005e2000c101132 */
[----:B------:R-:W-:-:S02]  /*ae30*/  ISETP.LT.OR P5, PT, R33, 0x1, !P1 ;  /* 0x000000012100780c */ /* 0x000fc40004fa1670 */
[C---:B------:R-:W-:Y:S01]  /*ae40*/  ISETP.LT.OR P1, PT, R33.reuse, 0x9, !P1 ;  /* 0x000000092100780c */ /* 0x040fe20004f21670 */
[----:B------:R-:W-:Y:S01]  /*ae50*/  @!P4 STG.E.U8 desc[UR50][R26.64+0x80], R121 ;  /* 0x000080791a00c986 */ /* 0x000fe2000c101132 */
[C---:B------:R-:W-:Y:S02]  /*ae60*/  ISETP.GE.AND P4, PT, R34.reuse, 0x8a, PT ;  /* 0x0000008a2200780c */ /* 0x040fe40003f86270 */
[----:B------:R-:W-:Y:S02]  /*ae70*/  ISETP.GE.AND P0, PT, R34, 0x89, PT ;  /* 0x000000892200780c */ /* 0x000fe40003f06270 */
[----:B---3--:R-:W-:Y:S02]  /*ae80*/  F2FP.SATFINITE.E4M3.F32.PACK_AB_MERGE_C R7, RZ, R118, RZ ;  /* 0x00000076ff07723e */ /* 0x008fe400048070ff */
[C---:B------:R-:W-:Y:S02]  /*ae90*/  ISETP.LT.OR P6, PT, R33.reuse, 0x1, !P0 ;  /* 0x000000012100780c */ /* 0x040fe400047c1670 */
[C---:B------:R-:W-:Y:S01]  /*aea0*/  ISETP.LT.OR P0, PT, R33.reuse, 0x9, !P0 ;  /* 0x000000092100780c */ /* 0x040fe20004701670 */
[----:B------:R3:W-:Y:S01]  /*aeb0*/  @!P5 STG.E.U8 desc[UR50][R26.64+0x81], R5 ;  /* 0x000081051a00d986 */ /* 0x0007e2000c101132 */
[----:B------:R-:W-:-:S02]  /*aec0*/  ISETP.LT.OR P5, PT, R33, 0x9, !P4 ;  /* 0x000000092100780c */ /* 0x000fc400067a1670 */
[----:B------:R-:W-:Y:S01]  /*aed0*/  F2FP.SATFINITE.E4M3.F32.PACK_AB_MERGE_C R115, RZ, R115, RZ ;  /* 0x00000073ff73723e */ /* 0x000fe200048070ff */
[----:B------:R-:W-:Y:S01]  /*aee0*/  @!P2 STG.E.U8 desc[UR50][R24.64+0x80], R119 ;  /* 0x000080771800a986 */ /* 0x000fe2000c101132 */
[----:B------:R-:W-:Y:S02]  /*aef0*/  ISETP.LT.OR P2, PT, R33, 0x1, !P4 ;  /* 0x000000012100780c */ /* 0x000fe40006741670 */
[C---:B------:R-:W-:Y:S01]  /*af00*/  ISETP.GE.AND P4, PT, R34.reuse, 0x92, PT ;  /* 0x000000922200780c */ /* 0x040fe20003f86270 */
[----:B------:R4:W-:Y:S01]  /*af10*/  @!P1 STG.E.U8 desc[UR50][R24.64+0x81], R7 ;  /* 0x0000810718009986 */ /* 0x0009e2000c101132 */
[----:B------:R-:W-:Y:S02]  /*af20*/  ISETP.GE.AND P1, PT, R34, 0x91, PT ;  /* 0x000000912200780c */ /* 0x000fe40003f26270 */
[----:B--2---:R-:W-:Y:S01]  /*af30*/  F2FP.SATFINITE.E4M3.F32.PACK_AB_MERGE_C R29, RZ, R112, RZ ;  /* 0x00000070ff1d723e */ /* 0x004fe200048070ff */
[----:B------:R-:W-:Y:S01]  /*af40*/  @!P6 STG.E.U8 desc[UR50][R26.64+0x88], R117 ;  /* 0x000088751a00e986 */ /* 0x000fe2000c101132 */
[----:B---3--:R-:W-:-:S02]  /*af50*/  F2FP.SATFINITE.E4M3.F32.PACK_AB_MERGE_C R5, RZ, R116, RZ ;  /* 0x00000074ff05723e */ /* 0x008fc400048070ff */
[C---:B------:R-:W-:Y:S02]  /*af60*/  ISETP.LT.OR P6, PT, R33.reuse, 0x1, !P1 ;  /* 0x000000012100780c */ /* 0x040fe40004fc1670 */
[----:B------:R-:W-:Y:S01]  /*af70*/  F2FP.SATFINITE.E4M3.F32.PACK_AB_MERGE_C R113, RZ, R113, RZ ;  /* 0x00000071ff71723e */ /* 0x000fe200048070ff */
[----:B------:R2:W-:Y:S01]  /*af80*/  @!P2 STG.E.U8 desc[UR50][R26.64+0x89], R5 ;  /* 0x000089051a00a986 */ /* 0x0005e2000c101132 */
[C---:B------:R-:W-:Y:S02]  /*af90*/  ISETP.LT.OR P2, PT, R33.reuse, 0x1, !P4 ;  /* 0x000000012100780c */ /* 0x040fe40006741670 */
[----:B----4-:R-:W-:Y:S01]  /*afa0*/  F2FP.SATFINITE.E4M3.F32.PACK_AB_MERGE_C R7, RZ, R114, RZ ;  /* 0x00000072ff07723e */ /* 0x010fe200048070ff */
[----:B------:R-:W-:Y:S01]  /*afb0*/  @!P0 STG.E.U8 desc[UR50][R24.64+0x88], R115 ;  /* 0x0000887318008986 */ /* 0x000fe2000c101132 */
[C---:B------:R-:W-:Y:S02]  /*afc0*/  ISETP.LT.OR P1, PT, R33.reuse, 0x9, !P1 ;  /* 0x000000092100780c */ /* 0x040fe40004f21670 */
[----:B------:R-:W-:Y:S01]  /*afd0*/  ISETP.GE.AND P0, PT, R34, 0x99, PT ;  /* 0x000000992200780c */ /* 0x000fe20003f06270 */
[----:B------:R3:W-:Y:S01]  /*afe0*/  @!P5 STG.E.U8 desc[UR50][R24.64+0x89], R7 ;  /* 0x000089071800d986 */ /* 0x0007e2000c101132 */
[----:B------:R-:W-:-:S02]  /*aff0*/  ISETP.LT.OR P5, PT, R33, 0x9, !P4 ;  /* 0x000000092100780c */ /* 0x000fc400067a1670 */
[----:B------:R-:W-:Y:S01]  /*b000*/  ISETP.GE.AND P4, PT, R34, 0x9a, PT ;  /* 0x0000009a2200780c */ /* 0x000fe20003f86270 */
[----:B------:R-:W-:Y:S01]  /*b010*/  @!P6 STG.E.U8 desc[UR50][R26.64+0x90], R113 ;  /* 0x000090711a00e986 */ /* 0x000fe2000c101132 */
[C---:B------:R-:W-:Y:S02]  /*b020*/  ISETP.LT.OR P6, PT, R33.reuse, 0x1, !P0 ;  /* 0x000000012100780c */ /* 0x040fe400047c1670 */
[----:B------:R-:W-:Y:S01]  /*b030*/  F2FP.SATFINITE.E4M3.F32.PACK_AB_MERGE_C R23, RZ, R23, RZ ;  /* 0x00000017ff17723e */ /* 0x000fe200048070ff */
[----:B------:R-:W-:Y:S01]  /*b040*/  @!P2 STG.E.U8 desc[UR50][R26.64+0x91], R29 ;  /* 0x0000911d1a00a986 */ /* 0x000fe2000c101132 */
[----:B------:R-:W-:Y:S02]  /*b050*/  ISETP.LT.OR P2, PT, R33, 0x1, !P4 ;  /* 0x000000012100780c */ /* 0x000fe40006741670 */
[----:B--2---:R-:W-:Y:S01]  /*b060*/  F2FP.SATFINITE.E4M3.F32.PACK_AB_MERGE_C R5, RZ, R22, RZ ;  /* 0x00000016ff05723e */ /* 0x004fe200048070ff */
[----:B------:R-:W-:Y:S01]  /*b070*/  @!P1 STG.E.U8 desc[UR50][R24.64+0x90], R23 ;  /* 0x0000901718009986 */ /* 0x000fe2000c101132 */
[----:B---3--:R-:W-:-:S02]  /*b080*/  F2FP.SATFINITE.E4M3.F32.PACK_AB_MERGE_C R7, RZ, R20, RZ ;  /* 0x00000014ff07723e */ /* 0x008fc400048070ff */
[----:B------:R-:W-:Y:S01]  /*b090*/  F2FP.SATFINITE.E4M3.F32.PACK_AB_MERGE_C R21, RZ, R21, RZ ;  /* 0x00000015ff15723e */ /* 0x000fe200048070ff */
[----:B------:R2:W-:Y:S01]  /*b0a0*/  @!P5 STG.E.U8 desc[UR50][R24.64+0x91], R5 ;  /* 0x000091051800d986 */ /* 0x0005e2000c101132 */
[C---:B------:R-:W-:Y:S02]  /*b0b0*/  ISETP.LT.OR P0, PT, R33.reuse, 0x9, !P0 ;  /* 0x000000092100780c */ /* 0x040fe40004701670 */
[----:B------:R-:W-:Y:S01]  /*b0c0*/  ISETP.LT.OR P1, PT, R33, 0x9, !P4 ;  /* 0x000000092100780c */ /* 0x000fe20006721670 */
[----:B------:R-:W-:Y:S01]  /*b0d0*/  @!P6 STG.E.U8 desc[UR50][R26.64+0x98], R21 ;  /* 0x000098151a00e986 */ /* 0x000fe2000c101132 */
[C---:B------:R-:W-:Y:S02]  /*b0e0*/  ISETP.GE.AND P4, PT, R34.reuse, 0xa2, PT ;  /* 0x000000a22200780c */ /* 0x040fe40003f86270 */
[----:B------:R-:W-:Y:S01]  /*b0f0*/  F2FP.SATFINITE.E4M3.F32.PACK_AB_MERGE_C R19, RZ, R19, RZ ;  /* 0x00000013ff13723e */ /* 0x000fe200048070ff */
[----:B------:R3:W-:Y:S01]  /*b100*/  @!P2 STG.E.U8 desc[UR50][R26.64+0x99], R7 ;  /* 0x000099071a00a986 */ /* 0x0007e2000c101132 */
[----:B------:R-:W-:-:S02]  /*b110*/  ISETP.GE.AND P2, PT, R34, 0xa1, PT ;  /* 0x000000a12200780c */ /* 0x000fc40003f46270 */
[C---:B------:R-:W-:Y:S02]  /*b120*/  ISETP.LT.OR P6, PT, R33.reuse, 0x1, !P4 ;  /* 0x000000012100780c */ /* 0x040fe400067c1670 */
[C---:B------:R-:W-:Y:S01]  /*b130*/  ISETP.LT.OR P5, PT, R33.reuse, 0x1, !P2 ;  /* 0x000000012100780c */ /* 0x040fe200057a1670 */
[----:B------:R-:W-:Y:S01]  /*b140*/  @!P0 STG.E.U8 desc[UR50][R24.64+0x98], R19 ;  /* 0x0000981318008986 */ /* 0x000fe2000c101132 */
[----:B--2---:R-:W-:Y:S02]  /*b150*/  F2FP.SATFINITE.E4M3.F32.PACK_AB_MERGE_C R5, RZ, R18, RZ ;  /* 0x00000012ff05723e */ /* 0x004fe400048070ff */
[----:B------:R-:W-:Y:S02]  /*b160*/  F2FP.SATFINITE.E4M3.F32.PACK_AB_MERGE_C R17, RZ, R17, RZ ;  /* 0x00000011ff11723e */ /* 0x000fe400048070ff */
[----:B------:R-:W-:Y:S01]  /*b170*/  ISETP.LT.OR P0, PT, R33, 0x9, !P2 ;  /* 0x000000092100780c */ /* 0x000fe20005701670 */
[----:B------:R2:W-:Y:S01]  /*b180*/  @!P1 STG.E.U8 desc[UR50][R24.64+0x99], R5 ;  /* 0x0000990518009986 */ /* 0x0005e2000c101132 */
[----:B---3--:R-:W-:-:S02]  /*b190*/  F2FP.SATFINITE.E4M3.F32.PACK_AB_MERGE_C R7, RZ, R16, RZ ;  /* 0x00000010ff07723e */ /* 0x008fc400048070ff */
[C---:B------:R-:W-:Y:S02]  /*b1a0*/  ISETP.GE.AND P1, PT, R34.reuse, 0xaa, PT ;  /* 0x000000aa2200780c */ /* 0x040fe40003f26270 */
[----:B------:R-:W-:Y:S01]  /*b1b0*/  ISETP.GE.AND P2, PT, R34, 0xa9, PT ;  /* 0x000000a92200780c */ /* 0x000fe20003f46270 */
[----:B------:R-:W-:Y:S01]  /*b1c0*/  @!P5 STG.E.U8 desc[UR50][R26.64+0xa0], R17 ;  /* 0x0000a0111a00d986 */ /* 0x000fe2000c101132 */
[C---:B------:R-:W-:Y:S02]  /*b1d0*/  ISETP.LT.OR P4, PT, R33.reuse, 0x9, !P4 ;  /* 0x000000092100780c */ /* 0x040fe40006781670 */
[C---:B------:R-:W-:Y:S01]  /*b1e0*/  ISETP.LT.OR P5, PT, R33.reuse, 0x1, !P2 ;  /* 0x000000012100780c */ /* 0x040fe200057a1670 */
[----:B------:R3:W-:Y:S01]  /*b1f0*/  @!P6 STG.E.U8 desc[UR50][R26.64+0xa1], R7 ;  /* 0x0000a1071a00e986 */ /* 0x0007e2000c101132 */
[C---:B------:R-:W-:Y:S02]  /*b200*/  ISETP.LT.OR P6, PT, R33.reuse, 0x1, !P1 ;  /* 0x000000012100780c */ /* 0x040fe40004fc1670 */
[----:B------:R-:W-:-:S02]  /*b210*/  ISETP.LT.OR P2, PT, R33, 0x9, !P2 ;  /* 0x000000092100780c */ /* 0x000fc40005741670 */
[----:B------:R-:W-:Y:S02]  /*b220*/  ISETP.LT.OR P1, PT, R33, 0x9, !P1 ;  /* 0x000000092100780c */ /* 0x000fe40004f21670 */
[----:B------:R-:W-:Y:S02]  /*b230*/  F2FP.SATFINITE.E4M3.F32.PACK_AB_MERGE_C R15, RZ, R15, RZ ;  /* 0x0000000fff0f723e */ /* 0x000fe400048070ff */
[----:B--2---:R-:W-:Y:S02]  /*b240*/  F2FP.SATFINITE.E4M3.F32.PACK_AB_MERGE_C R5, RZ, R14, RZ ;  /* 0x0000000eff05723e */ /* 0x004fe400048070ff */
[----:B------:R-:W-:Y:S01]  /*b250*/  F2FP.SATFINITE.E4M3.F32.PACK_AB_MERGE_C R13, RZ, R13, RZ ;  /* 0x0000000dff0d723e */ /* 0x000fe200048070ff */
[----:B------:R2:W-:Y:S01]  /*b260*/  @!P0 STG.E.U8 desc[UR50][R24.64+0xa0], R15 ;  /* 0x0000a00f18008986 */ /* 0x0005e2000c101132 */
[----:B---3--:R-:W-:Y:S02]  /*b270*/  F2FP.SATFINITE.E4M3.F32.PACK_AB_MERGE_C R7, RZ, R12, RZ ;  /* 0x0000000cff07723e */ /* 0x008fe400048070ff */
[----:B------:R-:W-:Y:S01]  /*b280*/  F2FP.SATFINITE.E4M3.F32.PACK_AB_MERGE_C R11, RZ, R11, RZ ;  /* 0x0000000bff0b723e */ /* 0x000fe200048070ff */
[----:B------:R2:W-:Y:S01]  /*b290*/  @!P4 STG.E.U8 desc[UR50][R24.64+0xa1], R5 ;  /* 0x0000a1051800c986 */ /* 0x0005e2000c101132 */
[----:B------:R-:W-:-:S03]  /*b2a0*/  F2FP.SATFINITE.E4M3.F32.PACK_AB_MERGE_C R17, RZ, R10, RZ ;  /* 0x0000000aff11723e */ /* 0x000fc600048070ff */
[----:B------:R2:W-:Y:S04]  /*b2b0*/  @!P6 STG.E.U8 desc[UR50][R26.64+0xa9], R7 ;  /* 0x0000a9071a00e986 */ /* 0x0005e8000c101132 */
[----:B------:R2:W-:Y:S04]  /*b2c0*/  @!P5 STG.E.U8 desc[UR50][R26.64+0xa8], R13 ;  /* 0x0000a80d1a00d986 */ /* 0x0005e8000c101132 */
[----:B------:R2:W-:Y:S04]  /*b2d0*/  @!P2 STG.E.U8 desc[UR50][R24.64+0xa8], R11 ;  /* 0x0000a80b1800a986 */ /* 0x0005e8000c101132 */
[----:B------:R2:W-:Y:S02]  /*b2e0*/  @!P1 STG.E.U8 desc[UR50][R24.64+0xa9], R17 ;  /* 0x0000a91118009986 */ /* 0x0005e4000c101132 */
.L_x_209:
[----:B------:R-:W-:Y:S05]  /*b2f0*/  BSYNC B0 ;  /* 0x0000000000007941 */ /* 0x000fea0003800000 */
.L_x_31:
[----:B------:R-:W-:Y:S01]  /*b300*/  ULDC UR4, c[0x0][0xc] ;  /* 0x0000030000047ab9 */ /* 0x000fe20000000800 */
[----:B------:R-:W-:Y:S01]  /*b310*/  ULDC UR5, c[0x0][0x10] ;  /* 0x0000040000057ab9 */ /* 0x000fe20000000800 */
[----:B0-2--5:R-:W0:Y:S01]  /*b320*/  LDC R5, c[0x0][0x14] ;  /* 0x00000500ff057b82 */ /* 0x025e220000000800 */
[----:B------:R-:W-:Y:S01]  /*b330*/  UIMAD.WIDE.U32 UR4, UR4, UR5, URZ ;  /* 0x00000005040472a5 */ /* 0x000fe2000f8e003f */
[----:B------:R-:W-:Y:S01]  /*b340*/  PRMT R7, RZ, 0x7610, R7 ;  /* 0x00007610ff077816 */ /* 0x000fe20000000007 */
[----:B------:R-:W-:-:S04]  /*b350*/  IMAD.MOV.U32 R6, RZ, RZ, -0x1 ;  /* 0xffffffffff067424 */ /* 0x000fc800078e00ff */
[----:B0-----:R-:W-:-:S04]  /*b360*/  IMAD.WIDE.U32 R2, R5, UR4, R2 ;  /* 0x0000000405027c25 */ /* 0x001fc8000f8e0002 */
[----:B------:R-:W-:Y:S01]  /*b370*/  IMAD R5, R5, UR5, RZ ;  /* 0x0000000505057c24 */ /* 0x000fe2000f8e02ff */
[----:B------:R-:W-:Y:S02]  /*b380*/  ULDC.64 UR4, c[0x0][0x650] ;  /* 0x0001940000047ab9 */ /* 0x000fe40000000a00 */
[----:B------:R-:W-:Y:S01]  /*b390*/  ISETP.GE.U32.AND P0, PT, R2, UR4, PT ;  /* 0x0000000402007c0c */ /* 0x000fe2000bf06070 */
[----:B------:R-:W-:Y:S02]  /*b3a0*/  IMAD.IADD R3, R3, 0x1, R5 ;  /* 0x0000000103037824 */ /* 0x000fe400078e0205 */
[----:B------:R-:W-:-:S03]  /*b3b0*/  IMAD.MOV.U32 R5, RZ, RZ, -0x1 ;  /* 0xffffffffff057424 */ /* 0x000fc600078e00ff */
[----:B------:R-:W-:-:S13]  /*b3c0*/  ISETP.GE.U32.AND.EX P0, PT, R3, UR5, PT, P0 ;  /* 0x0000000503007c0c */ /* 0x000fda000bf06100 */
[----:B------:R-:W-:Y:S05]  /*b3d0*/  @P0 BRA `(.L_x_210) ;  /* 0x0000000400600947 */ /* 0x000fea0003800000 */
[----:B------:R-:W0:Y:S01]  /*b3e0*/  S2R R20, SR_CTAID.X ;  /* 0x0000000000147919 */ /* 0x000e220000002500 */
[----:B------:R-:W2:Y:S01]  /*b3f0*/  LDC.64 R14, c[0x0][0x628] ;  /* 0x00018a00ff0e7b82 */ /* 0x000ea20000000a00 */
[----:B------:R-:W-:Y:S01]  /*b400*/  ULDC UR4, c[0x0][0x150] ;  /* 0x0000540000047ab9 */ /* 0x000fe20000000800 */
[----:B------:R-:W-:Y:S01]  /*b410*/  IMAD.MOV.U32 R12, RZ, RZ, R2 ;  /* 0x000000ffff0c7224 */ /* 0x000fe200078e0002 */
[----:B------:R-:W0:Y:S01]  /*b420*/  S2R R22, SR_CTAID.Y ;  /* 0x0000000000167919 */ /* 0x000e220000002600 */
[----:B------:R-:W-:-:S04]  /*b430*/  IMAD.MOV.U32 R13, RZ, RZ, R3 ;  /* 0x000000ffff0d7224 */ /* 0x000fc800078e0003 */
[----:B------:R-:W1:Y:S08]  /*b440*/  LDC R23, c[0x0][0x144] ;  /* 0x00005100ff177b82 */ /* 0x000e700000000800 */
[----:B------:R-:W1:Y:S08]  /*b450*/  LDC R16, c[0x0][0x630] ;  /* 0x00018c00ff107b82 */ /* 0x000e700000000800 */
[----:B------:R-:W1:Y:S01]  /*b460*/  LDC.64 R18, c[0x0][0x620] ;  /* 0x00018800ff127b82 */ /* 0x000e620000000a00 */
[----:B--2---:R-:W-:-:S04]  /*b470*/  ISETP.NE.U32.AND P0, PT, R14, RZ, PT ;  /* 0x000000ff0e00720c */ /* 0x004fc80003f05070 */
[----:B------:R-:W-:Y:S02]  /*b480*/  ISETP.NE.AND.EX P0, PT, R15, RZ, PT, P0 ;  /* 0x000000ff0f00720c */ /* 0x000fe40003f05300 */
[----:B0-----:R-:W-:-:S05]  /*b490*/  I2FP.F32.U32 R5, R20 ;  /* 0x0000001400057245 */ /* 0x001fca0000201000 */
[----:B------:R-:W-:-:S04]  /*b4a0*/  FMUL R5, R5, UR4 ;  /* 0x0000000405057c20 */ /* 0x000fc80008400000 */
[----:B------:R0:W2:Y:S02]  /*b4b0*/  F2I.U32.TRUNC.NTZ R21, R5 ;  /* 0x0000000500157305 */ /* 0x0000a4000020f000 */
[----:B------:R-:W-:Y:S05]  /*b4c0*/  @!P0 BRA `(.L_x_211) ;  /* 0x0000000000288947 */ /* 0x000fea0003800000 */
[----:B0-----:R-:W0:Y:S02]  /*b4d0*/  LDC R5, c[0x0][0x634] ;  /* 0x00018d00ff057b82 */ /* 0x001e240000000800 */
        /* <DEDUP_REMOVED lines=9> */
.L_x_211:
[-CC-:B-1----:R-:W-:Y:S01]  /*b570*/  SHF.R.U64 R17, R12, R16.reuse, R13.reuse ;  /* 0x000000100c117219 */ /* 0x182fe2000000120d */
[----:B---34-:R-:W1:Y:S01]  /*b580*/  LDC.64 R28, c[0x0][0x640] ;  /* 0x00019000ff1c7b82 */ /* 0x018e620000000a00 */
[----:B0-----:R-:W-:Y:S01]  /*b590*/  SHF.R.U32.HI R5, RZ, R16, R13 ;  /* 0x00000010ff057219 */ /* 0x001fe2000001160d */
[----:B--2---:R-:W-:Y:S01]  /*b5a0*/  IMAD.MOV R21, RZ, RZ, -R21 ;  /* 0x000000ffff157224 */ /* 0x004fe200078e0a15 */
[----:B------:R-:W-:Y:S01]  /*b5b0*/  IADD3 R11, P0, RZ, -R17, RZ ;  /* 0x80000011ff0b7210 */ /* 0x000fe20007f1e0ff */
[----:B------:R-:W-:Y:S02]  /*b5c0*/  ULDC UR4, c[0x0][0x154] ;  /* 0x0000550000047ab9 */ /* 0x000fe40000000800 */
[----:B------:R-:W-:Y:S02]  /*b5d0*/  IMAD R23, R23, R21, R20 ;  /* 0x0000001517177224 */ /* 0x000fe400078e0214 */
[----:B------:R-:W0:Y:S01]  /*b5e0*/  LDC R12, c[0x0][0x618] ;  /* 0x00018600ff0c7b82 */ /* 0x000e220000000800 */
[----:B------:R-:W-:-:S02]  /*b5f0*/  IMAD.X R5, RZ, RZ, ~R5, P0 ;  /* 0x000000ffff057224 */ /* 0x000fc400000e0e05 */
[----:B------:R-:W-:-:S04]  /*b600*/  IMAD.WIDE.U32 R6, R11, R18, R2 ;  /* 0x000000120b067225 */ /* 0x000fc800078e0002 */
[----:B------:R-:W-:Y:S01]  /*b610*/  IMAD R10, R5, R18, RZ ;  /* 0x00000012050a7224 */ /* 0x000fe200078e02ff */
[----:B------:R-:W2:Y:S03]  /*b620*/  LDC R24, c[0x0][0x608] ;  /* 0x00018200ff187b82 */ /* 0x000ea60000000800 */
[----:B------:R-:W-:Y:S02]  /*b630*/  IMAD R5, R11, R19, R10 ;  /* 0x000000130b057224 */ /* 0x000fe400078e020a */
[----:B------:R-:W-:Y:S02]  /*b640*/  IMAD.MOV.U32 R11, RZ, RZ, 0x1 ;  /* 0x00000001ff0b7424 */ /* 0x000fe400078e00ff */
[----:B------:R-:W-:Y:S01]  /*b650*/  IMAD.IADD R5, R7, 0x1, R5 ;  /* 0x0000000107057824 */ /* 0x000fe200078e0205 */
[----:B------:R-:W3:Y:S01]  /*b660*/  LDC R26, c[0x0][0x658] ;  /* 0x00019600ff1a7b82 */ /* 0x000ee20000000800 */
[----:B------:R-:W-:-:S02]  /*b670*/  I2FP.F32.U32 R7, R22 ;  /* 0x0000001600077245 */ /* 0x000fc40000201000 */
[----:B-1----:R-:W-:-:S03]  /*b680*/  ISETP.NE.U32.AND P0, PT, R28, RZ, PT ;  /* 0x000000ff1c00720c */ /* 0x002fc60003f05070 */
[----:B------:R-:W-:Y:S01]  /*b690*/  FMUL R10, R7, UR4 ;  /* 0x00000004070a7c20 */ /* 0x000fe20008400000 */
[----:B------:R-:W-:Y:S01]  /*b6a0*/  ISETP.NE.AND.EX P0, PT, R29, RZ, PT, P0 ;  /* 0x000000ff1d00720c */ /* 0x000fe20003f05300 */
[----:B------:R-:W1:Y:S01]  /*b6b0*/  LDC R21, c[0x0][0x148] ;  /* 0x00005200ff157b82 */ /* 0x000e620000000800 */
[-CC-:B0-----:R-:W-:Y:S01]  /*b6c0*/  SHF.R.U64 R16, R6, R12.reuse, R5.reuse ;  /* 0x0000000c06107219 */ /* 0x181fe20000001205 */
[----:B------:R0:W4:Y:S01]  /*b6d0*/  F2I.U32.TRUNC.NTZ R18, R10 ;  /* 0x0000000a00127305 */ /* 0x000122000020f000 */
[----:B------:R-:W-:Y:S01]  /*b6e0*/  SHF.R.U32.HI R5, RZ, R12, R5 ;  /* 0x0000000cff057219 */ /* 0x000fe20000011605 */
[----:B------:R-:W-:-:S04]  /*b6f0*/  IMAD.MOV.U32 R7, RZ, RZ, -0x1 ;  /* 0xffffffffff077424 */ /* 0x000fc800078e00ff */
[----:B------:R-:W0:Y:S01]  /*b700*/  LDC R20, c[0x0][0x600] ;  /* 0x00018000ff147b82 */ /* 0x000e220000000800 */
[-CC-:B--2---:R-:W-:Y:S02]  /*b710*/  SHF.R.U64 R14, R16, R24.reuse, R5.reuse ;  /* 0x00000018100e7219 */ /* 0x184fe40000001205 */
[----:B------:R-:W-:-:S05]  /*b720*/  SHF.R.U32.HI R5, RZ, R24, R5 ;  /* 0x00000018ff057219 */ /* 0x000fca0000011605 */
[----:B------:R-:W2:Y:S01]  /*b730*/  LDC R27, c[0x0][0x648] ;  /* 0x00019200ff1b7b82 */ /* 0x000ea20000000800 */
[-C--:B---3--:R-:W-:Y:S02]  /*b740*/  SHF.L.U32 R6, R7, R26.reuse, RZ ;  /* 0x0000001a07067219 */ /* 0x088fe400000006ff */
[-CC-:B------:R-:W-:Y:S02]  /*b750*/  SHF.R.U64 R19, R14, R26.reuse, R5.reuse ;  /* 0x0000001a0e137219 */ /* 0x180fe40000001205 */
[----:B------:R-:W-:Y:S02]  /*b760*/  SHF.R.U32.HI R7, RZ, R26, R5 ;  /* 0x0000001aff077219 */ /* 0x000fe40000011605 */
[----:B------:R-:W-:Y:S01]  /*b770*/  LOP3.LUT R25, RZ, R6, RZ, 0x33, !PT ;  /* 0x00000006ff197212 */ /* 0x000fe200078e33ff */
[----:B------:R-:W3:Y:S01]  /*b780*/  LDC R30, c[0x0][0x638] ;  /* 0x00018e00ff1e7b82 */ /* 0x000ee20000000800 */
[----:B------:R-:W-:Y:S01]  /*b790*/  SHF.L.U32 R26, R11, R26, RZ ;  /* 0x0000001a0b1a7219 */ /* 0x000fe200000006ff */
[----:B------:R-:W-:-:S06]  /*b7a0*/  IMAD.MOV.U32 R6, RZ, RZ, R19 ;  /* 0x000000ffff067224 */ /* 0x000fcc00078e0013 */
[----:B------:R-:W0:Y:S01]  /*b7b0*/  LDC R31, c[0x0][0x610] ;  /* 0x00018400ff1f7b82 */ /* 0x000e220000000800 */
[----:B----4-:R-:W-:Y:S05]  /*b7c0*/  @!P0 BRA `(.L_x_212) ;  /* 0x0000000000288947 */ /* 0x010fea0003800000 */
[----:B------:R-:W4:Y:S02]  /*b7d0*/  LDC R6, c[0x0][0x64c] ;  /* 0x00019300ff067b82 */ /* 0x000f240000000800 */
[----:B----4-:R-:W-:-:S05]  /*b7e0*/  IADD3 R5, P0, R19, R6, RZ ;  /* 0x0000000613057210 */ /* 0x010fca0007f1e0ff */
[----:B------:R-:W-:-:S04]  /*b7f0*/  IMAD.X R15, RZ, RZ, R7, P0 ;  /* 0x000000ffff0f7224 */ /* 0x000fc800000e0607 */
[----:B------:R-:W-:-:S04]  /*b800*/  IMAD.WIDE.U32 R6, R15, R28, RZ ;  /* 0x0000001c0f067225 */ /* 0x000fc800078e00ff */
[----:B0-----:R-:W-:-:S04]  /*b810*/  IMAD.WIDE.U32 R10, P0, R5, R29, R6 ;  /* 0x0000001d050a7225 */ /* 0x001fc80007800006 */
[----:B------:R-:W-:-:S04]  /*b820*/  IMAD.WIDE.U32 R6, R5, R28, RZ ;  /* 0x0000001c05067225 */ /* 0x000fc800078e00ff */
[----:B------:R-:W-:Y:S01]  /*b830*/  IMAD.X R13, RZ, RZ, RZ, P0 ;  /* 0x000000ffff0d7224 */ /* 0x000fe200000e06ff */
[----:B------:R-:W-:Y:S01]  /*b840*/  IADD3 RZ, P0, R7, R10, RZ ;  /* 0x0000000a07ff7210 */ /* 0x000fe20007f1e0ff */
[----:B------:R-:W-:-:S04]  /*b850*/  IMAD.MOV.U32 R12, RZ, RZ, R11 ;  /* 0x000000ffff0c7224 */ /* 0x000fc800078e000b */
[----:B------:R-:W-:-:S08]  /*b860*/  IMAD.WIDE.U32.X R6, R15, R29, R12, P0 ;  /* 0x0000001d0f067225 */ /* 0x000fd000000e040c */
.L_x_212:
[----:B--2---:R-:W-:Y:S01]  /*b870*/  SHF.R.U64 R5, R6, R27, R7 ;  /* 0x0000001b06057219 */ /* 0x004fe20000001207 */
[----:B0-----:R-:W-:Y:S01]  /*b880*/  VIADD R7, R20, 0xffffffff ;  /* 0xffffffff14077836 */ /* 0x001fe20000000000 */
[----:B------:R-:W-:Y:S01]  /*b890*/  LOP3.LUT R32, R14, R25, RZ, 0xc0, !PT ;  /* 0x000000190e207212 */ /* 0x000fe200078ec0ff */
[----:B------:R-:W-:Y:S02]  /*b8a0*/  IMAD.MOV R18, RZ, RZ, -R18 ;  /* 0x000000ffff127224 */ /* 0x000fe400078e0a12 */
[----:B------:R-:W-:Y:S01]  /*b8b0*/  IMAD.MOV R6, RZ, RZ, -R5 ;  /* 0x000000ffff067224 */ /* 0x000fe200078e0a05 */
[----:B------:R-:W-:Y:S01]  /*b8c0*/  LOP3.LUT R16, R16, R7, RZ, 0xc0, !PT ;  /* 0x0000000710107212 */ /* 0x000fe200078ec0ff */
[----:B------:R-:W-:Y:S02]  /*b8d0*/  IMAD R32, R26, R5, R32 ;  /* 0x000000051a207224 */ /* 0x000fe400078e0220 */
[----:B-1----:R-:W-:Y:S02]  /*b8e0*/  @P3 IMAD R23, R21, R18, R22 ;  /* 0x0000001215173224 */ /* 0x002fe400078e0216 */
[----:B---3--:R-:W-:-:S02]  /*b8f0*/  IMAD R5, R6, R30, R19 ;  /* 0x0000001e06057224 */ /* 0x008fc400078e0213 */
[----:B------:R-:W-:Y:S02]  /*b900*/  IMAD R32, R32, R31, R23 ;  /* 0x0000001f20207224 */ /* 0x000fe400078e0217 */
[----:B------:R-:W-:Y:S02]  /*b910*/  IMAD R5, R5, R20, R16 ;  /* 0x0000001405057224 */ /* 0x000fe400078e0210 */
[----:B------:R-:W-:-:S03]  /*b920*/  IMAD.MOV.U32 R7, RZ, RZ, 0x1 ;  /* 0x00000001ff077424 */ /* 0x000fc600078e00ff */
[----:B------:R-:W-:Y:S02]  /*b930*/  SEL R6, R5, R32, !P3 ;  /* 0x0000002005067207 */ /* 0x000fe40005800000 */
[----:B------:R-:W-:Y:S01]  /*b940*/  SEL R32, R32, R5, !P3 ;  /* 0x0000000520207207 */ /* 0x000fe20005800000 */
[----:B------:R-:W-:-:S07]  /*b950*/  IMAD.MOV.U32 R5, RZ, RZ, R17 ;  /* 0x000000ffff057224 */ /* 0x000fce00078e0011 */
.L_x_210:
[----:B------:R-:W-:Y:S01]  /*b960*/  LOP3.LUT P0, RZ, R7, 0xff, RZ, 0xc0, !PT ;  /* 0x000000ff07ff7812 */ /* 0x000fe2000780c0ff */
[----:B------:R-:W-:-:S12]  /*b970*/  IMAD.MOV.U32 R7, RZ, RZ, R32 ;  /* 0x000000ffff077224 */ /* 0x000fd800078e0020 */
[----:B------:R-:W-:Y:S05]  /*b980*/  @P0 BRA `(.L_x_213) ;  /* 0xffffff54006c0947 */ /* 0x000fea000383ffff */
[----:B------:R-:W-:Y:S05]  /*b990*/  EXIT ;  /* 0x000000000000794d */ /* 0x000fea0003800000 */
.L_x_3:
[----:B0-----:R-:W-:Y:S01]  /*b9a0*/  ULDC.64 UR4, c[0x0][0x650] ;  /* 0x0001940000047ab9 */ /* 0x001fe20000000a00 */
        /* <DEDUP_REMOVED lines=25> */
.L_x_215:
[--C-:B------:R-:W-:Y:S01]  /*bb40*/  SHF.R.U64 R16, R14, R18, R15.reuse ;  /* 0x000000120e107219 */ /* 0x100fe2000000120f */
[----:B------:R-:W0:Y:S01]  /*bb50*/  LDC R22, c[0x0][0x618] ;  /* 0x00018600ff167b82 */ /* 0x000e220000000800 */
[----:B------:R-:W-:Y:S01]  /*bb60*/  I2FP.F32.U32 R7, R8 ;  /* 0x0000000800077245 */ /* 0x000fe20000201000 */
[----:B------:R-:W-:Y:S01]  /*bb70*/  ULDC UR4, c[0x0][0x150] ;  /* 0x0000540000047ab9 */ /* 0x000fe20000000800 */
[----:B------:R-:W-:Y:S02]  /*bb80*/  SHF.R.U32.HI R6, RZ, R18, R15 ;  /* 0x00000012ff067219 */ /* 0x000fe4000001160f */
[----:B------:R-:W-:Y:S01]  /*bb90*/  IADD3 R9, P0, RZ, -R16, RZ ;  /* 0x80000010ff097210 */ /* 0x000fe20007f1e0ff */
[----:B------:R-:W-:Y:S01]  /*bba0*/  FMUL R13, R7, UR4 ;  /* 0x00000004070d7c20 */ /* 0x000fe20008400000 */
[----:B------:R-:W-:Y:S01]  /*bbb0*/  ULDC UR4, c[0x0][0x154] ;  /* 0x0000550000047ab9 */ /* 0x000fe20000000800 */
[----:B------:R-:W1:Y:S02]  /*bbc0*/  LDC.64 R24, c[0x0][0x640] ;  /* 0x00019000ff187b82 */ /* 0x000e640000000a00 */
[----:B------:R-:W-:-:S02]  /*bbd0*/  IMAD.X R11, RZ, RZ, ~R6, P0 ;  /* 0x000000ffff0b7224 */ /* 0x000fc400000e0e06 */
[----:B------:R-:W2:Y:S01]  /*bbe0*/  F2I.U32.TRUNC.NTZ R13, R13 ;  /* 0x0000000d000d7305 */ /* 0x000ea2000020f000 */
[----:B------:R-:W-:-:S03]  /*bbf0*/  IMAD.WIDE.U32 R6, R9, R20, R2 ;  /* 0x0000001409067225 */ /* 0x000fc600078e0002 */
[----:B------:R-:W3:Y:S01]  /*bc00*/  LDC R15, c[0x0][0x144] ;  /* 0x00005100ff0f7b82 */ /* 0x000ee20000000800 */
[----:B------:R-:W-:-:S04]  /*bc10*/  IMAD R12, R11, R20, RZ ;  /* 0x000000140b0c7224 */ /* 0x000fc800078e02ff */
[----:B------:R-:W-:Y:S02]  /*bc20*/  IMAD R9, R9, R21, R12 ;  /* 0x0000001509097224 */ /* 0x000fe400078e020c */
[----:B------:R-:W-:Y:S01]  /*bc30*/  IMAD.MOV.U32 R12, RZ, RZ, -0x1 ;  /* 0xffffffffff0c7424 */ /* 0x000fe200078e00ff */
[----:B------:R-:W4:Y:S01]  /*bc40*/  LDC R18, c[0x0][0x608] ;  /* 0x00018200ff127b82 */ /* 0x000f220000000800 */
[----:B------:R-:W-:Y:S01]  /*bc50*/  IMAD.IADD R7, R7, 0x1, R9 ;  /* 0x0000000107077824 */ /* 0x000fe200078e0209 */
[----:B------:R-:W-:-:S04]  /*bc60*/  I2FP.F32.U32 R9, R10 ;  /* 0x0000000a00097245 */ /* 0x000fc80000201000 */
[-C--:B0-----:R-:W-:Y:S01]  /*bc70*/  SHF.R.U64 R14, R6, R22.reuse, R7 ;  /* 0x00000016060e7219 */ /* 0x081fe20000001207 */
[----:B--2---:R-:W-:Y:S01]  /*bc80*/  IMAD.MOV R6, RZ, RZ, -R13 ;  /* 0x000000ffff067224 */ /* 0x004fe200078e0a0d */
[----:B------:R-:W0:Y:S01]  /*bc90*/  LDC R11, c[0x0][0x658] ;  /* 0x00019600ff0b7b82 */ /* 0x000e220000000800 */
[----:B-1----:R-:W-:Y:S01]  /*bca0*/  ISETP.NE.U32.AND P0, PT, R24, RZ, PT ;  /* 0x000000ff1800720c */ /* 0x002fe20003f05070 */
[----:B------:R-:W-:Y:S01]  /*bcb0*/  FMUL R9, R9, UR4 ;  /* 0x0000000409097c20 */ /* 0x000fe20008400000 */
[----:B------:R-:W-:Y:S02]  /*bcc0*/  SHF.R.U32.HI R7, RZ, R22, R7 ;  /* 0x00000016ff077219 */ /* 0x000fe40000011607 */
[----:B------:R-:W-:-:S03]  /*bcd0*/  ISETP.NE.AND.EX P0, PT, R25, RZ, PT, P0 ;  /* 0x000000ff1900720c */ /* 0x000fc60003f05300 */
[----:B------:R-:W1:Y:S01]  /*bce0*/  LDC R21, c[0x0][0x148] ;  /* 0x00005200ff157b82 */ /* 0x000e620000000800 */
[----:B---3--:R-:W-:Y:S02]  /*bcf0*/  IMAD R22, R15, R6, R8 ;  /* 0x000000060f167224 */ /* 0x008fe400078e0208 */
[----:B------:R-:W-:-:S05]  /*bd00*/  IMAD.MOV.U32 R8, RZ, RZ, 0x1 ;  /* 0x00000001ff087424 */ /* 0x000fca00078e00ff */
[----:B------:R-:W2:Y:S01]  /*bd10*/  LDC R20, c[0x0][0x600] ;  /* 0x00018000ff147b82 */ /* 0x000ea20000000800 */
[-CC-:B----4-:R-:W-:Y:S02]  /*bd20*/  SHF.R.U64 R17, R14, R18.reuse, R7.reuse ;  /* 0x000000120e117219 */ /* 0x190fe40000001207 */
[----:B------:R-:W-:Y:S02]  /*bd30*/  SHF.R.U32.HI R6, RZ, R18, R7 ;  /* 0x00000012ff067219 */ /* 0x000fe40000011607 */
[----:B------:R3:W4:Y:S03]  /*bd40*/  F2I.U32.TRUNC.NTZ R18, R9 ;  /* 0x0000000900127305 */ /* 0x000726000020f000 */
[----:B------:R-:W1:Y:S01]  /*bd50*/  LDC R23, c[0x0][0x648] ;  /* 0x00019200ff177b82 */ /* 0x000e620000000800 */
[-C--:B0-----:R-:W-:Y:S02]  /*bd60*/  SHF.R.U64 R19, R17, R11.reuse, R6 ;  /* 0x0000000b11137219 */ /* 0x081fe40000001206 */
[----:B------:R-:W-:-:S02]  /*bd70*/  SHF.L.U32 R12, R12, R11, RZ ;  /* 0x0000000b0c0c7219 */ /* 0x000fc400000006ff */
[-C--:B------:R-:W-:Y:S01]  /*bd80*/  SHF.R.U32.HI R7, RZ, R11.reuse, R6 ;  /* 0x0000000bff077219 */ /* 0x080fe20000011606 */
[----:B------:R-:W-:Y:S01]  /*bd90*/  IMAD.MOV.U32 R6, RZ, RZ, R19 ;  /* 0x000000ffff067224 */ /* 0x000fe200078e0013 */
[----:B------:R-:W-:Y:S01]  /*bda0*/  SHF.L.U32 R27, R8, R11, RZ ;  /* 0x0000000b081b7219 */ /* 0x000fe200000006ff */
[----:B------:R-:W0:Y:S01]  /*bdb0*/  LDC R26, c[0x0][0x638] ;  /* 0x00018e00ff1a7b82 */ /* 0x000e220000000800 */
[----:B------:R-:W-:-:S07]  /*bdc0*/  LOP3.LUT R28, RZ, R12, RZ, 0x33, !PT ;  /* 0x0000000cff1c7212 */ /* 0x000fce00078e33ff */
[----:B------:R-:W0:Y:S01]  /*bdd0*/  LDC R29, c[0x0][0x610] ;  /* 0x00018400ff1d7b82 */ /* 0x000e220000000800 */
[----:B---34-:R-:W-:Y:S05]  /*bde0*/  @!P0 BRA `(.L_x_216) ;  /* 0x0000000000288947 */ /* 0x018fea0003800000 */
        /* <DEDUP_REMOVED lines=10> */
.L_x_216:
[----:B-1----:R-:W-:Y:S01]  /*be90*/  SHF.R.U64 R7, R6, R23, R7 ;  /* 0x0000001706077219 */ /* 0x002fe20000001207 */
[----:B--2---:R-:W-:Y:S01]  /*bea0*/  VIADD R9, R20, 0xffffffff ;  /* 0xffffffff14097836 */ /* 0x004fe20000000000 */
[----:B------:R-:W-:Y:S01]  /*beb0*/  LOP3.LUT R6, R17, R28, RZ, 0xc0, !PT ;  /* 0x0000001c11067212 */ /* 0x000fe200078ec0ff */
[----:B------:R-:W-:Y:S02]  /*bec0*/  IMAD.MOV R18, RZ, RZ, -R18 ;  /* 0x000000ffff127224 */ /* 0x000fe400078e0a12 */
[----:B------:R-:W-:Y:S02]  /*bed0*/  IMAD.MOV R8, RZ, RZ, -R7 ;  /* 0x000000ffff087224 */ /* 0x000fe400078e0a07 */
[----:B------:R-:W-:Y:S01]  /*bee0*/  IMAD R11, R27, R7, R6 ;  /* 0x000000071b0b7224 */ /* 0x000fe200078e0206 */
[----:B------:R-:W-:Y:S01]  /*bef0*/  LOP3.LUT R7, R14, R9, RZ, 0xc0, !PT ;  /* 0x000000090e077212 */ /* 0x000fe200078ec0ff */
[----:B------:R-:W-:Y:S02]  /*bf00*/  @P3 IMAD R22, R21, R18, R10 ;  /* 0x0000001215163224 */ /* 0x000fe400078e020a */
[----:B0-----:R-:W-:-:S02]  /*bf10*/  IMAD R6, R8, R26, R19 ;  /* 0x0000001a08067224 */ /* 0x001fc400078e0213 */
[----:B------:R-:W-:Y:S02]  /*bf20*/  IMAD R11, R11, R29, R22 ;  /* 0x0000001d0b0b7224 */ /* 0x000fe400078e0216 */
[----:B------:R-:W-:Y:S02]  /*bf30*/  IMAD R6, R6, R20, R7 ;  /* 0x0000001406067224 */ /* 0x000fe400078e0207 */
[----:B------:R-:W-:-:S03]  /*bf40*/  IMAD.MOV.U32 R8, RZ, RZ, 0x1 ;  /* 0x00000001ff087424 */ /* 0x000fc600078e00ff */
[----:B------:R-:W-:Y:S02]  /*bf50*/  SEL R14, R6, R11, !P3 ;  /* 0x0000000b060e7207 */ /* 0x000fe40005800000 */
[----:B------:R-:W-:Y:S01]  /*bf60*/  SEL R11, R11, R6, !P3 ;  /* 0x000000060b0b7207 */ /* 0x000fe20005800000 */
[----:B------:R-:W-:Y:S01]  /*bf70*/  IMAD.MOV.U32 R6, RZ, RZ, R16 ;  /* 0x000000ffff067224 */ /* 0x000fe200078e0010 */
[----:B------:R-:W-:-:S07]  /*bf80*/  PRMT R7, R8, 0x7610, R7 ;  /* 0x0000761008077816 */ /* 0x000fce0000000007 */
.L_x_214:
[----:B------:R-:W-:-:S08]  /*bf90*/  NOP ;  /* 0x0000000000007918 */ /* 0x000fd00000000000 */
[----:B------:R-:W0:-:S00]  /*bfa0*/  USETMAXREG.DEALLOC.CTAPOOL 0x28 ;  /* 0x00000028000079c8 */ /* 0x000e0000080e0500 */
[----:B0-----:R-:W-:-:S13]  /*bfb0*/  ISETP.NE.AND P0, PT, R5, RZ, PT ;  /* 0x000000ff0500720c */ /* 0x001fda0003f05270 */
[----:B------:R-:W-:Y:S05]  /*bfc0*/  @P0 EXIT ;  /* 0x000000000000094d */ /* 0x000fea0003800000 */
[----:B------:R-:W-:Y:S01]  /*bfd0*/  LOP3.LUT P0, RZ, R7, 0xff, RZ, 0xc0, !PT ;  /* 0x000000ff07ff7812 */ /* 0x000fe2000780c0ff */
[----:B------:R-:W-:Y:S02]  /*bfe0*/  IMAD.MOV.U32 R5, RZ, RZ, 0x1 ;  /* 0x00000001ff057424 */ /* 0x000fe400078e00ff */
[----:B------:R-:W-:-:S10]  /*bff0*/  IMAD.MOV.U32 R13, RZ, RZ, RZ ;  /* 0x000000ffff0d7224 */ /* 0x000fd400078e00ff */
[----:B------:R-:W-:Y:S05]  /*c000*/  @!P0 BRA `(.L_x_217) ;  /* 0x0000000c00308947 */ /* 0x000fea0003800000 */
[----:B------:R-:W0:Y:S01]  /*c010*/  LDC R5, c[0x0][0x28c] ;  /* 0x0000a300ff057b82 */ /* 0x000e220000000800 */
[----:B------:R-:W-:Y:S01]  /*c020*/  ULDC UR5, c[0x0][0x600] ;  /* 0x0001800000057ab9 */ /* 0x000fe20000000800 */
[----:B------:R-:W-:Y:S01]  /*c030*/  ULDC UR4, c[0x0][0xc] ;  /* 0x0000030000047ab9 */ /* 0x000fe20000000800 */
[----:B------:R-:W-:Y:S01]  /*c040*/  UIADD3 UR16, UR5, -0x1, URZ ;  /* 0xffffffff05107890 */ /* 0x000fe2000fffe03f */
[C---:B------:R-:W-:Y:S01]  /*c050*/  LOP3.LUT P2, RZ, R0.reuse, 0x7f, RZ, 0xc0, !PT ;  /* 0x0000007f00ff7812 */ /* 0x040fe2000784c0ff */
[----:B------:R-:W-:Y:S01]  /*c060*/  ULDC UR6, c[0x0][0x658] ;  /* 0x0001960000067ab9 */ /* 0x000fe20000000800 */
[----:B------:R-:W-:Y:S01]  /*c070*/  ULDC UR5, c[0x0][0x10] ;  /* 0x0000040000057ab9 */ /* 0x000fe20000000800 */
[----:B------:R-:W-:Y:S01]  /*c080*/  UMOV UR7, 0xffffffff ;  /* 0xffffffff00077882 */ /* 0x000fe20000000000 */
[----:B------:R-:W-:Y:S01]  /*c090*/  UMOV UR8, 0x1 ;  /* 0x0000000100087882 */ /* 0x000fe20000000000 */
[----:B------:R-:W-:Y:S01]  /*c0a0*/  UIMAD.WIDE.U32 UR4, UR4, UR5, URZ ;  /* 0x00000005040472a5 */ /* 0x000fe2000f8e003f */
[----:B------:R-:W-:Y:S01]  /*c0b0*/  LOP3.LUT P0, RZ, R0, 0x1f, RZ, 0xc0, !PT ;  /* 0x0000001f00ff7812 */ /* 0x000fe2000780c0ff */
[----:B------:R-:W-:Y:S01]  /*c0c0*/  USHF.L.U32 UR7, UR7, UR6, URZ ;  /* 0x0000000607077299 */ /* 0x000fe2000800063f */
[----:B------:R-:W-:Y:S01]  /*c0d0*/  BSSY B0, `(.L_x_217) ;  /* 0x00000bf000007945 */ /* 0x000fe20003800000 */
[----:B------:R-:W-:Y:S01]  /*c0e0*/  USHF.L.U32 UR18, UR8, UR6, URZ ;  /* 0x0000000608127299 */ /* 0x000fe2000800063f */
[----:B------:R-:W-:Y:S01]  /*c0f0*/  IMAD.MOV.U32 R15, RZ, RZ, 0x1 ;  /* 0x00000001ff0f7424 */ /* 0x000fe200078e00ff */
[----:B------:R-:W-:Y:S01]  /*c100*/  LOP3.LUT R16, R4, 0x2, RZ, 0xfc, !PT ;  /* 0x0000000204107812 */ /* 0x000fe200078efcff */
[----:B------:R-:W-:Y:S01]  /*c110*/  ULDC UR6, c[0x0][0x14] ;  /* 0x0000050000067ab9 */ /* 0x000fe20000000800 */
[----:B------:R-:W-:Y:S01]  /*c120*/  PLOP3.LUT P0, PT, P0, P2, PT, 0x8a, 0x0 ;  /* 0x000000000000781c */ /* 0x000fe20000705172 */
[----:B------:R-:W-:Y:S01]  /*c130*/  UIMAD.WIDE.U32 UR20, UR4, UR6, URZ ;  /* 0x00000006041472a5 */ /* 0x000fe2000f8e003f */
[----:B------:R-:W-:Y:S01]  /*c140*/  IMAD.MOV.U32 R13, RZ, RZ, RZ ;  /* 0x000000ffff0d7224 */ /* 0x000fe200078e00ff */
[----:B------:R-:W-:-:S02]  /*c150*/  UIMAD UR13, UR5, UR6, URZ ;  /* 0x00000006050d72a4 */ /* 0x000fc4000f8e023f */
[----:B------:R-:W-:Y:S01]  /*c160*/  ULOP3.LUT UR17, URZ, UR7, URZ, 0x33, !UPT ;  /* 0x000000073f117292 */ /* 0x000fe2000f8e333f */
[----:B0-----:R-:W-:Y:S01]  /*c170*/  VIADD R5, R5, 0x7f ;  /* 0x0000007f05057836 */ /* 0x001fe20000000000 */
[----:B------:R-:W-:Y:S01]  /*c180*/  UIADD3 UR13, UR21, UR13, URZ ;  /* 0x0000000d150d7290 */ /* 0x000fe2000fffe03f */
[----:B------:R-:W-:-:S03]  /*c190*/  ULDC.64 UR22, c[0x0][0x198] ;  /* 0x0000660000167ab9 */ /* 0x000fc60000000a00 */
[----:B------:R-:W-:-:S04]  /*c1a0*/  SHF.R.S32.HI R8, RZ, 0x1f, R5 ;  /* 0x0000001fff087819 */ /* 0x000fc80000011405 */
[----:B------:R-:W-:Y:S01]  /*c1b0*/  LEA.HI R8, R8, R5, RZ, 0x7 ;  /* 0x0000000508087211 */ /* 0x000fe200078f38ff */
[----:B------:R-:W-:-:S03]  /*c1c0*/  IMAD.MOV.U32 R5, RZ, RZ, 0x1 ;  /* 0x00000001ff057424 */ /* 0x000fc600078e00ff */
[----:B------:R-:W-:-:S05]  /*c1d0*/  SHF.R.S32.HI R12, RZ, 0x7, R8 ;  /* 0x00000007ff0c7819 */ /* 0x000fca0000011408 */
[----:B------:R-:W-:-:S07]  /*c1e0*/  VIADD R0, R12, 0x1 ;  /* 0x000000010c007836 */ /* 0x000fce0000000000 */
.L_x_229:
[----:B------:R-:W-:-:S03]  /*c1f0*/  UMOV UR4, 0xffffffff ;  /* 0xffffffff00047882 */ /* 0x000fc60000000000 */
[----:B------:R-:W-:Y:S05]  /*c200*/  BRA.DIV UR4, `(.L_x_218) ;  /* 0x0000000e04c47947 */ /* 0x000fea000b800000 */
[----:B------:R-:W-:-:S13]  /*c210*/  ELECT P1, URZ, PT ;  /* 0x00000000003f782f */ /* 0x000fda0003820000 */
.L_x_241:
[----:B------:R-:W0:Y:S01]  /*c220*/  LDC R7, c[0x0][0x28c] ;  /* 0x0000a300ff077b82 */ /* 0x000e220000000800 */
[----:B------:R-:W-:Y:S01]  /*c230*/  BSSY B1, `(.L_x_219) ;  /* 0x0000037000017945 */ /* 0x000fe20003800000 */
[----:B0-----:R-:W-:-:S13]  /*c240*/  ISETP.LT.OR P1, PT, R7, 0x1, !P1 ;  /* 0x000000010700780c */ /* 0x001fda0004f21670 */
[----:B------:R-:W-:Y:S05]  /*c250*/  @P1 BRA `(.L_x_220) ;  /* 0x0000000000d01947 */ /* 0x000fea0003800000 */
[----:B------:R-:W-:Y:S02]  /*c260*/  IMAD R14, R14, 0xb0, RZ ;  /* 0x000000b00e0e7824 */ /* 0x000fe400078e02ff */
[----:B------:R-:W-:Y:S02]  /*c270*/  IMAD.SHL.U32 R17, R11, 0x80, RZ ;  /* 0x000000800b117824 */ /* 0x000fe400078e00ff */
[----:B------:R-:W-:Y:S02]  /*c280*/  IMAD.MOV.U32 R20, RZ, RZ, RZ ;  /* 0x000000ffff147224 */ /* 0x000fe400078e00ff */
[----:B------:R-:W-:Y:S02]  /*c290*/  IMAD.MOV.U32 R7, RZ, RZ, R0 ;  /* 0x000000ffff077224 */ /* 0x000fe400078e0000 */
[----:B------:R-:W-:Y:S02]  /*c2a0*/  IMAD.MOV.U32 R8, RZ, RZ, R5 ;  /* 0x000000ffff087224 */ /* 0x000fe400078e0005 */
[----:B------:R-:W-:-:S07]  /*c2b0*/  IMAD.MOV.U32 R9, RZ, RZ, R13 ;  /* 0x000000ffff097224 */ /* 0x000fce00078e000d */
.L_x_224:
[----:B------:R-:W0:Y:S01]  /*c2c0*/  S2R R11, SR_CgaCtaId ;  /* 0x00000000000b7919 */ /* 0x000e220000008800 */
[----:B------:R-:W-:-:S04]  /*c2d0*/  MOV R10, 0x400 ;  /* 0x00000400000a7802 */ /* 0x000fc80000000f00 */
[----:B0-----:R-:W-:Y:S02]  /*c2e0*/  LEA R18, R11, R10, 0x18 ;  /* 0x0000000a0b127211 */ /* 0x001fe400078ec0ff */
[----:B------:R-:W-:Y:S01]  /*c2f0*/  SHF.L.U32 R10, R8, 0x1f, RZ ;  /* 0x0000001f080a7819 */ /* 0x000fe200000006ff */
[----:B------:R-:W0:Y:S02]  /*c300*/  @!P2 LDC R11, c[0x0][0x500] ;  /* 0x00014000ff0bab82 */ /* 0x000e240000000800 */
[----:B------:R-:W-:-:S04]  /*c310*/  IMAD R19, R9, 0x8, R18 ;  /* 0x0000000809137824 */ /* 0x000fc800078e0212 */
[----:B------:R-:W1:Y:S02]  /*c320*/  SYNCS.PHASECHK.TRANS64.TRYWAIT P1, [R19+URZ+0x28], R10 ;  /* 0x0000280a130075a7 */ /* 0x000e64000802017f */
[----:B-1----:R-:W-:Y:S05]  /*c330*/  @!P1 BRA `(.L_x_221) ;  /* 0x0000000c00989947 */ /* 0x002fea0003800000 */
.L_x_242:
[----:B-1----:R-:W-:Y:S01]  /*c340*/  PRMT R10, R16, 0x9910, RZ ;  /* 0x00009910100a7816 */ /* 0x002fe200000000ff */
[----:B0-----:R0:W-:Y:S03]  /*c350*/  @!P2 SYNCS.ARRIVE.TRANS64 RZ, [R19+URZ], R11 ;  /* 0x0000000b13ffa9a7 */ /* 0x0011e6000800003f */
[----:B------:R-:W-:-:S13]  /*c360*/  ISETP.NE.AND P1, PT, R10, 0x2, PT ;  /* 0x000000020a00780c */ /* 0x000fda0003f25270 */
[----:B0-----:R-:W-:Y:S05]  /*c370*/  @P1 BRA `(.L_x_222) ;  /* 0x0000000000041947 */ /* 0x001fea0003800000 */
[----:B------:R-:W-:Y:S01]  /*c380*/  BPT.TRAP 0x1 ;  /* 0x000000040000795c */ /* 0x000fe20000300000 */
.L_x_222:
[----:B------:R-:W-:Y:S05]  /*c390*/  @P0 BRA `(.L_x_223) ;  /* 0x0000000000040947 */ /* 0x000fea0003800000 */
[----:B------:R-:W-:Y:S01]  /*c3a0*/  BPT.TRAP 0x1 ;  /* 0x000000040000795c */ /* 0x000fe20000300000 */
.L_x_223:
[--C-:B------:R-:W-:Y:S01]  /*c3b0*/  IMAD R10, R9, 0x4000, R18.reuse ;  /* 0x00004000090a7824 */ /* 0x100fe200078e0212 */
[----:B------:R-:W-:Y:S01]  /*c3c0*/  R2UR UR9, R19 ;  /* 0x00000000130972ca */ /* 0x000fe200000e0000 */
[----:B------:R-:W-:Y:S01]  /*c3d0*/  IMAD R18, R9, 0x5800, R18 ;  /* 0x0000580009127824 */ /* 0x000fe200078e0212 */
[----:B------:R-:W-:Y:S01]  /*c3e0*/  UIADD3 UR4, UP0, UR22, 0xf0, URZ ;  /* 0x000000f016047890 */ /* 0x000fe2000ff1e03f */
[----:B------:R-:W-:Y:S01]  /*c3f0*/  VIADD R7, R7, 0xffffffff ;  /* 0xffffffff07077836 */ /* 0x000fe20000000000 */
[----:B------:R-:W-:Y:S01]  /*c400*/  R2UR UR5, R10 ;  /* 0x000000000a0572ca */ /* 0x000fe200000e0000 */
[----:B------:R-:W-:Y:S01]  /*c410*/  UIADD3 UR24, UP1, UR22, 0x1f0, URZ ;  /* 0x000001f016187890 */ /* 0x000fe2000ff3e03f */
[----:B------:R-:W-:Y:S01]  /*c420*/  R2UR UR8, R18 ;  /* 0x00000000120872ca */ /* 0x000fe200000e0000 */
[----:B------:R-:W-:Y:S01]  /*c430*/  VIADD R9, R9, 0x1 ;  /* 0x0000000109097836 */ /* 0x000fe20000000000 */
[----:B------:R-:W-:Y:S01]  /*c440*/  R2UR UR11, R17 ;  /* 0x00000000110b72ca */ /* 0x000fe200000e0000 */
[----:B------:R-:W-:Y:S01]  /*c450*/  UIADD3.X UR25, URZ, UR23, URZ, UP1, !UPT ;  /* 0x000000173f197290 */ /* 0x000fe20008ffe43f */
[----:B------:R-:W-:Y:S01]  /*c460*/  R2UR UR10, R20 ;  /* 0x00000000140a72ca */ /* 0x000fe200000e0000 */
[----:B------:R-:W-:Y:S01]  /*c470*/  UMOV UR6, 0x0 ;  /* 0x0000000000067882 */ /* 0x000fe20000000000 */
[----:B------:R-:W-:Y:S01]  /*c480*/  R2UR UR12, R6 ;  /* 0x00000000060c72ca */ /* 0x000fe200000e0000 */
[----:B------:R-:W-:Y:S01]  /*c490*/  UMOV UR7, 0x10000000 ;  /* 0x1000000000077882 */ /* 0x000fe20000000000 */
[----:B------:R-:W-:Y:S01]  /*c4a0*/  R2UR UR19, R14 ;  /* 0x000000000e1372ca */ /* 0x000fe200000e0000 */
[----:B------:R-:W-:Y:S01]  /*c4b0*/  VIADD R20, R20, 0x80 ;  /* 0x0000008014147836 */ /* 0x000fe20000000000 */
[----:B------:R-:W-:Y:S01]  /*c4c0*/  ISETP.GT.AND P4, PT, R7, 0x1, PT ;  /* 0x000000010700780c */ /* 0x000fe20003f84270 */
[----:B------:R-:W-:Y:S01]  /*c4d0*/  UIADD3 UR14, UR5, 0x100, URZ ;  /* 0x00000100050e7890 */ /* 0x000fe2000fffe03f */
[----:B------:R-:W-:Y:S01]  /*c4e0*/  ISETP.NE.AND P1, PT, R9, 0x5, PT ;  /* 0x000000050900780c */ /* 0x000fe20003f25270 */
[----:B------:R-:W-:-:S02]  /*c4f0*/  UIADD3.X UR5, URZ, UR23, URZ, UP0, !UPT ;  /* 0x000000173f057290 */ /* 0x000fc400087fe43f */
[----:B------:R-:W-:Y:S01]  /*c500*/  UIADD3 UR15, UR8, 0x14100, URZ ;  /* 0x00014100080f7890 */ /* 0x000fe2000fffe03f */
[----:B------:R-:W-:Y:S02]  /*c510*/  SEL R11, RZ, 0x1, P1 ;  /* 0x00000001ff0b7807 */ /* 0x000fe40000800000 */
[----:B------:R-:W-:Y:S01]  /*c520*/  UMOV UR8, UR14 ;  /* 0x0000000e00087c82 */ /* 0x000fe20008000000 */
[----:B------:R-:W-:Y:S02]  /*c530*/  SEL R9, R9, RZ, P1 ;  /* 0x000000ff09097207 */ /* 0x000fe40000800000 */
[----:B------:R-:W-:Y:S01]  /*c540*/  LOP3.LUT R8, R8, R11, RZ, 0x3c, !PT ;  /* 0x0000000b08087212 */ /* 0x000fe200078e3cff */
[----:B------:R0:W-:Y:S02]  /*c550*/  UTMALDG.3D [UR8], [UR4], desc[UR6] ;  /* 0x00000608040075b4 */ /* 0x0001e40008011000 */
[----:B0-----:R-:W-:Y:S01]  /*c560*/  UMOV UR8, UR15 ;  /* 0x0000000f00087c82 */ /* 0x001fe20008000000 */
[----:B------:R-:W-:-:S02]  /*c570*/  UMOV UR11, UR19 ;  /* 0x00000013000b7c82 */ /* 0x000fc40008000000 */
[----:B------:R0:W-:Y:S02]  /*c580*/  UTMALDG.3D [UR8], [UR24], desc[UR6] ;  /* 0x00000608180075b4 */ /* 0x0001e40008011000 */
[----:B0-----:R-:W-:Y:S05]  /*c590*/  @P4 BRA `(.L_x_224) ;  /* 0xfffffffc00484947 */ /* 0x001fea000383ffff */
.L_x_220:
[----:B------:R-:W-:Y:S05]  /*c5a0*/  BSYNC B1 ;  /* 0x0000000000017941 */ /* 0x000fea0003800000 */
.L_x_219:
[----:B------:R-:W-:Y:S01]  /*c5b0*/  LOP3.LUT P4, RZ, R15, 0xff, RZ, 0xc0, !PT ;  /* 0x000000ff0fff7812 */ /* 0x000fe2000788c0ff */
[----:B------:R-:W-:Y:S01]  /*c5c0*/  IMAD.IADD R13, R12, 0x1, R13 ;  /* 0x000000010c0d7824 */ /* 0x000fe200078e020d */
[----:B------:R-:W-:Y:S01]  /*c5d0*/  IADD3 R2, P5, R2, UR20, RZ ;  /* 0x0000001402027c10 */ /* 0x000fe2000ffbe0ff */
[----:B------:R-:W-:Y:S01]  /*c5e0*/  ULDC.64 UR4, c[0x0][0x650] ;  /* 0x0001940000047ab9 */ /* 0x000fe20000000a00 */
[----:B------:R-:W-:Y:S01]  /*c5f0*/  BSSY B1, `(.L_x_225) ;  /* 0x000006a000017945 */ /* 0x000fe20003800000 */
[----:B------:R-:W-:Y:S01]  /*c600*/  IMAD.MOV.U32 R11, RZ, RZ, -0x1 ;  /* 0xffffffffff0b7424 */ /* 0x000fe200078e00ff */
[----:B------:R-:W-:Y:S01]  /*c610*/  ISETP.GT.U32.AND P1, PT, R13, 0x4, PT ;  /* 0x000000040d00780c */ /* 0x000fe20003f24070 */
[----:B------:R-:W-:Y:S01]  /*c620*/  IMAD.MOV.U32 R14, RZ, RZ, -0x1 ;  /* 0xffffffffff0e7424 */ /* 0x000fe200078e00ff */
[----:B------:R-:W-:Y:S02]  /*c630*/  IADD3.X R3, R3, UR13, RZ, P5, !PT ;  /* 0x0000000d03037c10 */ /* 0x000fe4000affe4ff */
[----:B------:R-:W-:-:S02]  /*c640*/  ISETP.LT.U32.AND P1, PT, R12, 0x5, P1 ;  /* 0x000000050c00780c */ /* 0x000fc40000f21070 */
[----:B------:R-:W-:Y:S01]  /*c650*/  PRMT R15, RZ, 0x7610, R15 ;  /* 0x00007610ff0f7816 */ /* 0x000fe2000000000f */
[----:B------:R-:W0:Y:S01]  /*c660*/  @P4 S2R R7, SR_CgaCtaId ;  /* 0x0000000000074919 */ /* 0x000e220000008800 */
[----:B------:R-:W-:-:S04]  /*c670*/  @P4 MOV R6, 0x400 ;  /* 0x0000040000064802 */ /* 0x000fc80000000f00 */
[----:B0-----:R-:W-:Y:S01]  /*c680*/  @P4 LEA R8, R7, R6, 0x18 ;  /* 0x0000000607084211 */ /* 0x001fe200078ec0ff */
[----:B------:R-:W-:Y:S01]  /*c690*/  IMAD.WIDE.U32 R6, R13, -0x33333333, RZ ;  /* 0xcccccccd0d067825 */ /* 0x000fe200078e00ff */
[----:B------:R-:W-:Y:S02]  /*c6a0*/  SEL R6, RZ, 0x1, !P1 ;  /* 0x00000001ff067807 */ /* 0x000fe40004800000 */
[----:B------:R-:W-:Y:S01]  /*c6b0*/  ISETP.GE.U32.AND P1, PT, R2, UR4, PT ;  /* 0x0000000402007c0c */ /* 0x000fe2000bf26070 */
[----:B------:R0:W-:Y:S01]  /*c6c0*/  @P4 SYNCS.ARRIVE.TRANS64.A1T0 RZ, [R8+URZ+0x68], RZ ;  /* 0x000068ff08ff49a7 */ /* 0x0001e2000810003f */
[----:B------:R-:W-:Y:S02]  /*c6d0*/  ISETP.GE.U32.AND P4, PT, R12, 0x5, PT ;  /* 0x000000050c00780c */ /* 0x000fe40003f86070 */
[----:B------:R-:W-:Y:S02]  /*c6e0*/  ISETP.GE.U32.AND.EX P1, PT, R3, UR5, PT, P1 ;  /* 0x0000000503007c0c */ /* 0x000fe4000bf26110 */
[----:B------:R-:W-:Y:S01]  /*c6f0*/  LOP3.LUT R5, R5, R6, RZ, 0x3c, !PT ;  /* 0x0000000605057212 */ /* 0x000fe200078e3cff */
[----:B------:R-:W-:Y:S01]  /*c700*/  IMAD.MOV.U32 R6, RZ, RZ, -0x1 ;  /* 0xffffffffff067424 */ /* 0x000fe200078e00ff */
[----:B0-----:R-:W-:-:S02]  /*c710*/  SHF.R.U32.HI R8, RZ, 0x2, R7 ;  /* 0x00000002ff087819 */ /* 0x001fc40000011607 */
[----:B------:R-:W-:-:S03]  /*c720*/  PRMT R7, RZ, 0x7610, R7 ;  /* 0x00007610ff077816 */ /* 0x000fc60000000007 */
[----:B------:R-:W-:Y:S02]  /*c730*/  IMAD R13, R8, -0x5, R13 ;  /* 0xfffffffb080d7824 */ /* 0x000fe400078e020d */
[----:B------:R-:W-:Y:S02]  /*c740*/  @P4 LOP3.LUT R5, R5, 0x1, R8, 0x78, !PT ;  /* 0x0000000105054812 */ /* 0x000fe400078e7808 */
[----:B------:R-:W-:Y:S05]  /*c750*/  @P1 BRA `(.L_x_226) ;  /* 0x00000004004c1947 */ /* 0x000fea0003800000 */
[----:B------:R-:W-:Y:S01]  /*c760*/  ULDC.64 UR4, c[0x0][0x628] ;  /* 0x00018a0000047ab9 */ /* 0x000fe20000000a00 */
[----:B------:R-:W0:Y:S01]  /*c770*/  S2R R17, SR_CTAID.X ;  /* 0x0000000000117919 */ /* 0x000e220000002500 */
[----:B------:R-:W-:Y:S01]  /*c780*/  ISETP.NE.U32.AND P1, PT, RZ, UR4, PT ;  /* 0x00000004ff007c0c */ /* 0x000fe2000bf25070 */
[----:B------:R-:W-:Y:S01]  /*c790*/  ULDC UR7, c[0x0][0x630] ;  /* 0x00018c0000077ab9 */ /* 0x000fe20000000800 */
[----:B------:R-:W-:Y:S01]  /*c7a0*/  IMAD.MOV.U32 R6, RZ, RZ, R2 ;  /* 0x000000ffff067224 */ /* 0x000fe200078e0002 */
[----:B------:R-:W1:Y:S01]  /*c7b0*/  S2R R14, SR_CTAID.Y ;  /* 0x00000000000e7919 */ /* 0x000e620000002600 */
[----:B------:R-:W-:Y:S01]  /*c7c0*/  ISETP.NE.AND.EX P1, PT, RZ, UR5, PT, P1 ;  /* 0x00000005ff007c0c */ /* 0x000fe2000bf25310 */
[----:B------:R-:W-:-:S12]  /*c7d0*/  IMAD.MOV.U32 R7, RZ, RZ, R3 ;  /* 0x000000ffff077224 */ /* 0x000fd800078e0003 */
[----:B------:R-:W-:Y:S05]  /*c7e0*/  @!P1 BRA `(.L_x_227) ;  /* 0x0000000000289947 */ /* 0x000fea0003800000 */
[----:B------:R-:W-:Y:S02]  /*c7f0*/  ULDC UR6, c[0x0][0x634] ;  /* 0x00018d0000067ab9 */ /* 0x000fe40000000800 */
[----:B------:R-:W-:-:S05]  /*c800*/  IADD3 R11, P1, R2, UR6, RZ ;  /* 0x00000006020b7c10 */ /* 0x000fca000ff3e0ff */
[----:B------:R-:W-:-:S04]  /*c810*/  IMAD.X R19, RZ, RZ, R3, P1 ;  /* 0x000000ffff137224 */ /* 0x000fc800008e0603 */
[----:B------:R-:W-:-:S04]  /*c820*/  IMAD.WIDE.U32 R8, R19, UR4, RZ ;  /* 0x0000000413087c25 */ /* 0x000fc8000f8e00ff */
[----:B------:R-:W-:-:S04]  /*c830*/  IMAD.WIDE.U32 R8, P1, R11, UR5, R8 ;  /* 0x000000050b087c25 */ /* 0x000fc8000f820008 */
[----:B------:R-:W-:-:S04]  /*c840*/  IMAD.WIDE.U32 R10, R11, UR4, RZ ;  /* 0x000000040b0a7c25 */ /* 0x000fc8000f8e00ff */
[----:B------:R-:W-:Y:S01]  /*c850*/  IMAD.X R7, RZ, RZ, RZ, P1 ;  /* 0x000000ffff077224 */ /* 0x000fe200008e06ff */
[----:B------:R-:W-:Y:S01]  /*c860*/  IADD3 RZ, P1, R11, R8, RZ ;  /* 0x000000080bff7210 */ /* 0x000fe20007f3e0ff */
[----:B------:R-:W-:-:S04]  /*c870*/  IMAD.MOV.U32 R6, RZ, RZ, R9 ;  /* 0x000000ffff067224 */ /* 0x000fc800078e0009 */
[----:B------:R-:W-:-:S08]  /*c880*/  IMAD.WIDE.U32.X R6, R19, UR5, R6, P1 ;  /* 0x0000000513067c25 */ /* 0x000fd000088e0406 */
.L_x_227:
[--C-:B------:R-:W-:Y:S01]  /*c890*/  SHF.R.U64 R10, R6, UR7, R7.reuse ;  /* 0x00000007060a7c19 */ /* 0x100fe20008001207 */
[----:B------:R-:W-:Y:S01]  /*c8a0*/  ULDC.64 UR4, c[0x0][0x620] ;  /* 0x0001880000047ab9 */ /* 0x000fe20000000a00 */
[----:B------:R-:W-:Y:S01]  /*c8b0*/  SHF.R.U32.HI R6, RZ, UR7, R7 ;  /* 0x00000007ff067c19 */ /* 0x000fe20008011607 */
[----:B------:R-:W2:Y:S01]  /*c8c0*/  LDC R22, c[0x0][0x144] ;  /* 0x00005100ff167b82 */ /* 0x000ea20000000800 */
[----:B------:R-:W-:Y:S01]  /*c8d0*/  IADD3 R9, P1, RZ, -R10, RZ ;  /* 0x8000000aff097210 */ /* 0x000fe20007f3e0ff */
[----:B------:R-:W-:Y:S01]  /*c8e0*/  ULDC.64 UR8, c[0x0][0x640] ;  /* 0x0001900000087ab9 */ /* 0x000fe20000000a00 */
[----:B0-----:R-:W-:Y:S01]  /*c8f0*/  I2FP.F32.U32 R11, R17 ;  /* 0x00000011000b7245 */ /* 0x001fe20000201000 */
[----:B------:R-:W-:Y:S02]  /*c900*/  ULDC UR6, c[0x0][0x608] ;  /* 0x0001820000067ab9 */ /* 0x000fe40000000800 */
[----:B------:R-:W-:Y:S01]  /*c910*/  IMAD.X R6, RZ, RZ, ~R6, P1 ;  /* 0x000000ffff067224 */ /* 0x000fe200008e0e06 */
[----:B------:R-:W-:Y:S01]  /*c920*/  ISETP.NE.U32.AND P1, PT, RZ, UR8, PT ;  /* 0x00000008ff007c0c */ /* 0x000fe2000bf25070 */
[----:B------:R-:W0:Y:S02]  /*c930*/  LDC R19, c[0x0][0x148] ;  /* 0x00005200ff137b82 */ /* 0x000e240000000800 */
[----:B------:R-:W-:Y:S01]  /*c940*/  IMAD R8, R6, UR4, RZ ;  /* 0x0000000406087c24 */ /* 0x000fe2000f8e02ff */
[----:B------:R-:W-:Y:S01]  /*c950*/  ISETP.NE.AND.EX P1, PT, RZ, UR9, PT, P1 ;  /* 0x00000009ff007c0c */ /* 0x000fe2000bf25310 */
[----:B------:R-:W-:Y:S01]  /*c960*/  IMAD.WIDE.U32 R6, R9, UR4, R2 ;  /* 0x0000000409067c25 */ /* 0x000fe2000f8e0002 */
[----:B------:R-:W-:-:S03]  /*c970*/  ULDC UR4, c[0x0][0x150] ;  /* 0x0000540000047ab9 */ /* 0x000fc60000000800 */
[----:B------:R-:W-:Y:S02]  /*c980*/  IMAD R9, R9, UR5, R8 ;  /* 0x0000000509097c24 */ /* 0x000fe4000f8e0208 */
[----:B------:R-:W-:Y:S01]  /*c990*/  FMUL R8, R11, UR4 ;  /* 0x000000040b087c20 */ /* 0x000fe20008400000 */
[----:B------:R-:W-:Y:S01]  /*c9a0*/  ULDC UR4, c[0x0][0x618] ;  /* 0x0001860000047ab9 */ /* 0x000fe20000000800 */
[----:B------:R-:W-:Y:S01]  /*c9b0*/  ULDC UR5, c[0x0][0x154] ;  /* 0x0000550000057ab9 */ /* 0x000fe20000000800 */
[----:B------:R-:W-:-:S03]  /*c9c0*/  IMAD.IADD R7, R7, 0x1, R9 ;  /* 0x0000000107077824 */ /* 0x000fc600078e0209 */
[----:B------:R-:W3:Y:S02]  /*c9d0*/  F2I.U32.TRUNC.NTZ R8, R8 ;  /* 0x0000000800087305 */ /* 0x000ee4000020f000 */
[----:B------:R-:W-:Y:S02]  /*c9e0*/  SHF.R.U64 R11, R6, UR4, R7 ;  /* 0x00000004060b7c19 */ /* 0x000fe40008001207 */
[----:B-1----:R-:W-:-:S05]  /*c9f0*/  I2FP.F32.U32 R6, R14 ;  /* 0x0000000e00067245 */ /* 0x002fca0000201000 */
[----:B------:R-:W-:Y:S01]  /*ca00*/  FMUL R21, R6, UR5 ;  /* 0x0000000506157c20 */ /* 0x000fe20008400000 */
[----:B------:R-:W-:Y:S01]  /*ca10*/  SHF.R.U32.HI R6, RZ, UR4, R7 ;  /* 0x00000004ff067c19 */ /* 0x000fe20008011607 */
[----:B------:R-:W-:-:S03]  /*ca20*/  ULDC UR4, c[0x0][0x658] ;  /* 0x0001960000047ab9 */ /* 0x000fc60000000800 */
[--C-:B------:R-:W-:Y:S01]  /*ca30*/  SHF.R.U64 R20, R11, UR6, R6.reuse ;  /* 0x000000060b147c19 */ /* 0x100fe20008001206 */
[----:B------:R-:W1:Y:S01]  /*ca40*/  F2I.U32.TRUNC.NTZ R21, R21 ;  /* 0x0000001500157305 */ /* 0x000e62000020f000 */
[----:B------:R-:W-:Y:S01]  /*ca50*/  SHF.R.U32.HI R7, RZ, UR6, R6 ;  /* 0x00000006ff077c19 */ /* 0x000fe20008011606 */
[----:B---3--:R-:W-:-:S03]  /*ca60*/  IMAD.MOV R8, RZ, RZ, -R8 ;  /* 0x000000ffff087224 */ /* 0x008fc600078e0a08 */
[----:B------:R-:W-:Y:S01]  /*ca70*/  SHF.R.U64 R18, R20, UR4, R7 ;  /* 0x0000000414127c19 */ /* 0x000fe20008001207 */
[----:B--2---:R-:W-:Y:S01]  /*ca80*/  IMAD R17, R22, R8, R17 ;  /* 0x0000000816117224 */ /* 0x004fe200078e0211 */
[----:B------:R-:W-:-:S03]  /*ca90*/  SHF.R.U32.HI R23, RZ, UR4, R7 ;  /* 0x00000004ff177c19 */ /* 0x000fc60008011607 */
[----:B------:R-:W-:Y:S02]  /*caa0*/  IMAD.MOV.U32 R6, RZ, RZ, R18 ;  /* 0x000000ffff067224 */ /* 0x000fe400078e0012 */
[----:B------:R-:W-:Y:S01]  /*cab0*/  IMAD.MOV.U32 R7, RZ, RZ, R23 ;  /* 0x000000ffff077224 */ /* 0x000fe200078e0017 */
[----:B-1----:R-:W-:Y:S06]  /*cac0*/  @!P1 BRA `(.L_x_228) ;  /* 0x0000000000289947 */ /* 0x002fec0003800000 */
[----:B------:R-:W-:Y:S02]  /*cad0*/  ULDC UR4, c[0x0][0x64c] ;  /* 0x0001930000047ab9 */ /* 0x000fe40000000800 */
[----:B------:R-:W-:-:S05]  /*cae0*/  IADD3 R7, P1, R18, UR4, RZ ;  /* 0x0000000412077c10 */ /* 0x000fca000ff3e0ff */
[----:B------:R-:W-:-:S04]  /*caf0*/  IMAD.X R23, RZ, RZ, R23, P1 ;  /* 0x000000ffff177224 */ /* 0x000fc800008e0617 */
[----:B------:R-:W-:-:S04]  /*cb00*/  IMAD.WIDE.U32 R8, R23, UR8, RZ ;  /* 0x0000000817087c25 */ /* 0x000fc8000f8e00ff */
[----:B------:R-:W-:-:S04]  /*cb10*/  IMAD.WIDE.U32 R8, P1, R7, UR9, R8 ;  /* 0x0000000907087c25 */ /* 0x000fc8000f820008 */
[----:B------:R-:W-:-:S04]  /*cb20*/  IMAD.WIDE.U32 R6, R7, UR8, RZ ;  /* 0x0000000807067c25 */ /* 0x000fc8000f8e00ff */
[----:B------:R-:W-:Y:S01]  /*cb30*/  IMAD.MOV.U32 R6, RZ, RZ, R9 ;  /* 0x000000ffff067224 */ /* 0x000fe200078e0009 */
[----:B------:R-:W-:Y:S01]  /*cb40*/  IADD3 RZ, P4, R7, R8, RZ ;  /* 0x0000000807ff7210 */ /* 0x000fe20007f9e0ff */
[----:B------:R-:W-:-:S04]  /*cb50*/  IMAD.X R7, RZ, RZ, RZ, P1 ;  /* 0x000000ffff077224 */ /* 0x000fc800008e06ff */
[----:B------:R-:W-:-:S08]  /*cb60*/  IMAD.WIDE.U32.X R6, R23, UR9, R6, P4 ;  /* 0x0000000917067c25 */ /* 0x000fd0000a0e0406 */
.L_x_228:
[----:B------:R-:W-:Y:S01]  /*cb70*/  ULDC UR4, c[0x0][0x648] ;  /* 0x0001920000047ab9 */ /* 0x000fe20000000800 */
[----:B------:R-:W-:Y:S01]  /*cb80*/  LOP3.LUT R20, R20, UR17, RZ, 0xc0, !PT ;  /* 0x0000001114147c12 */ /* 0x000fe2000f8ec0ff */
[----:B------:R-:W-:Y:S01]  /*cb90*/  IMAD.MOV R21, RZ, RZ, -R21 ;  /* 0x000000ffff157224 */ /* 0x000fe200078e0a15 */
[----:B------:R-:W-:Y:S01]  /*cba0*/  SHF.R.U64 R7, R6, UR4, R7 ;  /* 0x0000000406077c19 */ /* 0x000fe20008001207 */
[----:B------:R-:W-:Y:S01]  /*cbb0*/  ULDC UR4, c[0x0][0x638] ;  /* 0x00018e0000047ab9 */ /* 0x000fe20000000800 */
[----:B------:R-:W-:Y:S01]  /*cbc0*/  LOP3.LUT R11, R11, UR16, RZ, 0xc0, !PT ;  /* 0x000000100b0b7c12 */ /* 0x000fe2000f8ec0ff */
[----:B0-----:R-:W-:Y:S01]  /*cbd0*/  @P3 IMAD R17, R19, R21, R14 ;  /* 0x0000001513113224 */ /* 0x001fe200078e020e */
[----:B------:R-:W-:Y:S01]  /*cbe0*/  ULDC UR5, c[0x0][0x610] ;  /* 0x0001840000057ab9 */ /* 0x000fe20000000800 */
[----:B------:R-:W-:Y:S02]  /*cbf0*/  IMAD.MOV R9, RZ, RZ, -R7 ;  /* 0x000000ffff097224 */ /* 0x000fe400078e0a07 */
[----:B------:R-:W-:-:S02]  /*cc00*/  IMAD R20, R7, UR18, R20 ;  /* 0x0000001207147c24 */ /* 0x000fc4000f8e0214 */
[----:B------:R-:W-:Y:S01]  /*cc10*/  IMAD R18, R9, UR4, R18 ;  /* 0x0000000409127c24 */ /* 0x000fe2000f8e0212 */
[----:B------:R-:W-:Y:S01]  /*cc20*/  ULDC UR4, c[0x0][0x600] ;  /* 0x0001800000047ab9 */ /* 0x000fe20000000800 */
[----:B------:R-:W-:Y:S02]  /*cc30*/  IMAD R17, R20, UR5, R17 ;  /* 0x0000000514117c24 */ /* 0x000fe4000f8e0211 */
[----:B------:R-:W-:Y:S02]  /*cc40*/  IMAD R18, R18, UR4, R11 ;  /* 0x0000000412127c24 */ /* 0x000fe4000f8e020b */
[----:B------:R-:W-:Y:S02]  /*cc50*/  IMAD.MOV.U32 R7, RZ, RZ, 0x1 ;  /* 0x00000001ff077424 */ /* 0x000fe400078e00ff */
[----:B------:R-:W-:Y:S01]  /*cc60*/  IMAD.MOV.U32 R6, RZ, RZ, R10 ;  /* 0x000000ffff067224 */ /* 0x000fe200078e000a */
[----:B------:R-:W-:Y:S02]  /*cc70*/  SEL R14, R18, R17, !P3 ;  /* 0x00000011120e7207 */ /* 0x000fe40005800000 */
[----:B------:R-:W-:-:S07]  /*cc80*/  SEL R11, R17, R18, !P3 ;  /* 0x00000012110b7207 */ /* 0x000fce0005800000 */
.L_x_226:
[----:B------:R-:W-:Y:S05]  /*cc90*/  BSYNC B1 ;  /* 0x0000000000017941 */ /* 0x000fea0003800000 */
.L_x_225:
[----:B------:R-:W-:-:S13]  /*cca0*/  LOP3.LUT P1, RZ, R7, 0xff, RZ, 0xc0, !PT ;  /* 0x000000ff07ff7812 */ /* 0x000fda000782c0ff */
[----:B------:R-:W-:Y:S05]  /*ccb0*/  @P1 BRA `(.L_x_229) ;  /* 0xfffffff4004c1947 */ /* 0x000fea000383ffff */
[----:B------:R-:W-:Y:S05]  /*ccc0*/  BSYNC B0 ;  /* 0x0000000000007941 */ /* 0x000fea0003800000 */
.L_x_217:
[----:B------:R-:W-:-:S03]  /*ccd0*/  UMOV UR4, 0xffffffff ;  /* 0xffffffff00047882 */ /* 0x000fc60000000000 */
[----:B------:R-:W-:Y:S05]  /*cce0*/  BRA.DIV UR4, `(.L_x_230) ;  /* 0x0000000604407947 */ /* 0x000fea000b800000 */
[----:B------:R-:W-:-:S13]  /*ccf0*/  ELECT P0, URZ, PT ;  /* 0x00000000003f782f */ /* 0x000fda0003800000 */
.L_x_245:
[----:B------:R-:W-:Y:S04]  /*cd00*/  BSSY B0, `(.L_x_231) ;  /* 0x0000034000007945 */ /* 0x000fe80003800000 */
[----:B------:R-:W-:Y:S05]  /*cd10*/  @!P0 BRA `(.L_x_232) ;  /* 0x0000000000c88947 */ /* 0x000fea0003800000 */
[----:B------:R-:W-:-:S04]  /*cd20*/  LOP3.LUT R4, R4, 0x2, RZ, 0xfc, !PT ;  /* 0x0000000204047812 */ /* 0x000fc800078efcff */
[----:B------:R-:W-:-:S13]  /*cd30*/  ISETP.NE.AND P0, PT, R4, 0x3, PT ;  /* 0x000000030400780c */ /* 0x000fda0003f05270 */
[----:B------:R-:W-:Y:S05]  /*cd40*/  @!P0 BRA `(.L_x_233) ;  /* 0x0000000000048947 */ /* 0x000fea0003800000 */
[----:B------:R-:W-:Y:S01]  /*cd50*/  BPT.TRAP 0x1 ;  /* 0x000000040000795c */ /* 0x000fe20000300000 */
.L_x_233:
[----:B------:R-:W0:Y:S01]  /*cd60*/  S2R R3, SR_CgaCtaId ;  /* 0x0000000000037919 */ /* 0x000e220000008800 */
[----:B------:R-:W-:-:S04]  /*cd70*/  MOV R0, 0x400 ;  /* 0x0000040000007802 */ /* 0x000fc80000000f00 */
[----:B0-----:R-:W-:Y:S02]  /*cd80*/  LEA R0, R3, R0, 0x18 ;  /* 0x0000000003007211 */ /* 0x001fe400078ec0ff */
[----:B------:R-:W-:-:S03]  /*cd90*/  SHF.L.U32 R3, R5, 0x1f, RZ ;  /* 0x0000001f05037819 */ /* 0x000fc600000006ff */
[----:B------:R-:W-:-:S04]  /*cda0*/  VIADD R0, R0, 0x28 ;  /* 0x0000002800007836 */ /* 0x000fc80000000000 */
[C---:B------:R-:W-:Y:S02]  /*cdb0*/  IMAD R6, R13.reuse, 0x8, R0 ;  /* 0x000000080d067824 */ /* 0x040fe400078e0200 */
[----:B------:R-:W-:Y:S02]  /*cdc0*/  VIADD R13, R13, 0x1 ;  /* 0x000000010d0d7836 */ /* 0x000fe40000000000 */
[----:B------:R-:W0:Y:S03]  /*cdd0*/  SYNCS.PHASECHK.TRANS64.TRYWAIT P0, [R6+URZ], R3 ;  /* 0x00000003060075a7 */ /* 0x000e26000800017f */
[----:B------:R-:W-:-:S04]  /*cde0*/  ISETP.NE.AND P1, PT, R13, 0x5, PT ;  /* 0x000000050d00780c */ /* 0x000fc80003f25270 */
[----:B------:R-:W-:Y:S02]  /*cdf0*/  SEL R2, RZ, 0x1, P1 ;  /* 0x00000001ff027807 */ /* 0x000fe40000800000 */
[----:B------:R-:W-:Y:S02]  /*ce00*/  SEL R13, R13, RZ, P1 ;  /* 0x000000ff0d0d7207 */ /* 0x000fe40000800000 */
[----:B------:R-:W-:-:S03]  /*ce10*/  LOP3.LUT R8, R5, R2, RZ, 0x3c, !PT ;  /* 0x0000000205087212 */ /* 0x000fc600078e3cff */
[----:B------:R-:W-:Y:S01]  /*ce20*/  IMAD R7, R13, 0x8, R0 ;  /* 0x000000080d077824 */ /* 0x000fe200078e0200 */
[----:B------:R-:W-:Y:S01]  /*ce30*/  SHF.L.U32 R4, R8, 0x1f, RZ ;  /* 0x0000001f08047819 */ /* 0x000fe200000006ff */
[----:B0-----:R-:W-:Y:S06]  /*ce40*/  @!P0 BRA `(.L_x_234) ;  /* 0x00000004000c8947 */ /* 0x001fec0003800000 */
.L_x_246:
[----:B------:R-:W1:Y:S01]  /*ce50*/  SYNCS.PHASECHK.TRANS64.TRYWAIT P0, [R7+URZ], R4 ;  /* 0x00000004070075a7 */ /* 0x000e62000800017f */
[----:B------:R-:W-:-:S05]  /*ce60*/  VIADD R2, R13, 0x1 ;  /* 0x000000010d027836 */ /* 0x000fca0000000000 */
[----:B------:R-:W-:-:S04]  /*ce70*/  ISETP.NE.AND P1, PT, R2, 0x5, PT ;  /* 0x000000050200780c */ /* 0x000fc80003f25270 */
[----:B0-----:R-:W-:Y:S02]  /*ce80*/  SEL R3, RZ, 0x1, P1 ;  /* 0x00000001ff037807 */ /* 0x001fe40000800000 */
[----:B------:R-:W-:Y:S02]  /*ce90*/  SEL R9, R2, RZ, P1 ;  /* 0x000000ff02097207 */ /* 0x000fe40000800000 */
[----:B------:R-:W-:-:S03]  /*cea0*/  LOP3.LUT R8, R8, R3, RZ, 0x3c, !PT ;  /* 0x0000000308087212 */ /* 0x000fc600078e3cff */
[----:B------:R-:W-:Y:S01]  /*ceb0*/  IMAD R10, R9, 0x8, R0 ;  /* 0x00000008090a7824 */ /* 0x000fe200078e0200 */
[----:B------:R-:W-:Y:S01]  /*cec0*/  SHF.L.U32 R5, R8, 0x1f, RZ ;  /* 0x0000001f08057819 */ /* 0x000fe200000006ff */
[----:B-1----:R-:W-:Y:S06]  /*ced0*/  @!P0 BRA `(.L_x_235) ;  /* 0x0000000000fc8947 */ /* 0x002fec0003800000 */
.L_x_247:
[----:B------:R-:W1:Y:S01]  /*cee0*/  SYNCS.PHASECHK.TRANS64.TRYWAIT P0, [R10+URZ], R5 ;  /* 0x000000050a0075a7 */ /* 0x000e62000800017f */
[----:B------:R-:W-:-:S05]  /*cef0*/  VIADD R2, R9, 0x1 ;  /* 0x0000000109027836 */ /* 0x000fca0000000000 */
[----:B------:R-:W-:-:S04]  /*cf00*/  ISETP.NE.AND P1, PT, R2, 0x5, PT ;  /* 0x000000050200780c */ /* 0x000fc80003f25270 */
[----:B------:R-:W-:Y:S02]  /*cf10*/  SEL R3, RZ, 0x1, P1 ;  /* 0x00000001ff037807 */ /* 0x000fe40000800000 */
[----:B0-----:R-:W-:Y:S02]  /*cf20*/  SEL R7, R2, RZ, P1 ;  /* 0x000000ff02077207 */ /* 0x001fe40000800000 */
[----:B------:R-:W-:-:S03]  /*cf30*/  LOP3.LUT R9, R8, R3, RZ, 0x3c, !PT ;  /* 0x0000000308097212 */ /* 0x000fc600078e3cff */
[----:B------:R-:W-:Y:S01]  /*cf40*/  IMAD R11, R7, 0x8, R0 ;  /* 0x00000008070b7824 */ /* 0x000fe200078e0200 */
[----:B------:R-:W-:Y:S01]  /*cf50*/  SHF.L.U32 R6, R9, 0x1f, RZ ;  /* 0x0000001f09067819 */ /* 0x000fe200000006ff */
[----:B-1----:R-:W-:Y:S06]  /*cf60*/  @!P0 BRA `(.L_x_236) ;  /* 0x0000000000ec8947 */ /* 0x002fec0003800000 */
.L_x_248:
[----:B------:R-:W1:Y:S01]  /*cf70*/  SYNCS.PHASECHK.TRANS64.TRYWAIT P0, [R11+URZ], R6 ;  /* 0x000000060b0075a7 */ /* 0x000e62000800017f */
[----:B------:R-:W-:-:S05]  /*cf80*/  VIADD R2, R7, 0x1 ;  /* 0x0000000107027836 */ /* 0x000fca0000000000 */
[----:B------:R-:W-:-:S04]  /*cf90*/  ISETP.NE.AND P1, PT, R2, 0x5, PT ;  /* 0x000000050200780c */ /* 0x000fc80003f25270 */
[----:B------:R-:W-:Y:S02]  /*cfa0*/  SEL R4, RZ, 0x1, P1 ;  /* 0x00000001ff047807 */ /* 0x000fe40000800000 */
[----:B------:R-:W-:Y:S02]  /*cfb0*/  SEL R3, R2, RZ, P1 ;  /* 0x000000ff02037207 */ /* 0x000fe40000800000 */
[----:B------:R-:W-:Y:S01]  /*cfc0*/  LOP3.LUT R4, R9, R4, RZ, 0x3c, !PT ;  /* 0x0000000409047212 */ /* 0x000fe200078e3cff */
[----:B-1----:R-:W-:Y:S06]  /*cfd0*/  @!P0 BRA `(.L_x_237) ;  /* 0x0000000000e48947 */ /* 0x002fec0003800000 */
.L_x_249:
[----:B------:R-:W-:Y:S01]  /*cfe0*/  IMAD R3, R3, 0x8, R0 ;  /* 0x0000000803037824 */ /* 0x000fe200078e0200 */
[----:B------:R-:W-:-:S07]  /*cff0*/  SHF.L.U32 R0, R4, 0x1f, RZ ;  /* 0x0000001f04007819 */ /* 0x000fce00000006ff */
.L_x_238:
[----:B--2---:R2:W3:Y:S02]  /*d000*/  SYNCS.PHASECHK.TRANS64.TRYWAIT P0, [R3+URZ], R0 ;  /* 0x00000000030075a7 */ /* 0x0044e4000800017f */
[----:B---3--:R-:W-:Y:S05]  /*d010*/  @!P0 NANOSLEEP.SYNCS 0x989680 ;  /* 0x009896800000895d */ /* 0x008fea0003900000 */
[----:B------:R-:W3:Y:S02]  /*d020*/  @!P0 SYNCS.PHASECHK.TRANS64 P0, [R3+URZ], R0 ;  /* 0x00000000030085a7 */ /* 0x000ee4000800007f */
[----:B---3--:R-:W-:Y:S05]  /*d030*/  @!P0 BRA `(.L_x_238) ;  /* 0xfffffffc00f08947 */ /* 0x008fea000383ffff */
.L_x_232:
[----:B------:R-:W-:Y:S05]  /*d040*/  BSYNC B0 ;  /* 0x0000000000007941 */ /* 0x000fea0003800000 */
.L_x_231:
[----:B------:R-:W-:Y:S05]  /*d050*/  EXIT ;  /* 0x000000000000794d */ /* 0x000fea0003800000 */
.L_x_17:
[----:B-1----:R-:W-:-:S04]  /*d060*/  IMAD.U32 R12, RZ, RZ, UR5 ;  /* 0x00000005ff0c7e24 */ /* 0x002fc8000f8e00ff */
[----:B------:R1:W4:Y:S03]  /*d070*/  SYNCS.PHASECHK.TRANS64.TRYWAIT P0, [R12+URZ], R11 ;  /* 0x0000000b0c0075a7 */ /* 0x000326000800017f */
[----:B----4-:R-:W-:Y:S05]  /*d080*/  @!P0 NANOSLEEP.SYNCS 0x989680 ;  /* 0x009896800000895d */ /* 0x010fea0003900000 */
[----:B------:R-:W4:Y:S02]  /*d090*/  @!P0 SYNCS.PHASECHK.TRANS64 P0, [R12+URZ], R11 ;  /* 0x0000000b0c0085a7 */ /* 0x000f24000800007f */
[----:B----4-:R-:W-:Y:S05]  /*d0a0*/  @!P0 BRA `(.L_x_17) ;  /* 0xfffffffc00ec8947 */ /* 0x010fea000383ffff */
[----:B------:R-:W-:Y:S05]  /*d0b0*/  BRA `(.L_x_16) ;  /* 0xffffff4400907947 */ /* 0x000fea000383ffff */
.L_x_23:
[----:B-1----:R-:W-:-:S04]  /*d0c0*/  IMAD.U32 R189, RZ, RZ, UR14 ;  /* 0x0000000effbd7e24 */ /* 0x002fc8000f8e00ff */
[----:B------:R1:W4:Y:S03]  /*d0d0*/  SYNCS.PHASECHK.TRANS64.TRYWAIT P0, [R189+URZ], R188 ;  /* 0x000000bcbd0075a7 */ /* 0x000326000800017f */
[----:B----4-:R-:W-:Y:S05]  /*d0e0*/  @!P0 NANOSLEEP.SYNCS 0x989680 ;  /* 0x009896800000895d */ /* 0x010fea0003900000 */
[----:B------:R-:W4:Y:S02]  /*d0f0*/  @!P0 SYNCS.PHASECHK.TRANS64 P0, [R189+URZ], R188 ;  /* 0x000000bcbd0085a7 */ /* 0x000f24000800007f */
[----:B----4-:R-:W-:Y:S05]  /*d100*/  @!P0 BRA `(.L_x_23) ;  /* 0xfffffffc00ec8947 */ /* 0x010fea000383ffff */
[----:B------:R-:W-:Y:S05]  /*d110*/  BRA `(.L_x_22) ;  /* 0xffffff5c00547947 */ /* 0x000fea000383ffff */
.L_x_218:
[----:B------:R-:W-:Y:S01]  /*d120*/  BSSY B1, `(.L_x_239) ;  /* 0x0000006000017945 */ /* 0x000fe20003800000 */
[----:B------:R-:W-:-:S07]  /*d130*/  IMAD.MOV.U32 R7, RZ, RZ, -0x1 ;  /* 0xffffffffff077424 */ /* 0x000fce00078e00ff */
[----:B------:R-:W-:Y:S05]  /*d140*/  WARPSYNC.COLLECTIVE R7, `(.L_x_240) ;  /* 0x00000000070c7348 */ /* 0x000fea0003c00000 */
[----:B------:R-:W-:Y:S02]  /*d150*/  ELECT P1, UR62, PT ;  /* 0x00000000003e782f */ /* 0x000fe40003820000 */
[----:B------:R-:W-:Y:S01]  /*d160*/  MOV R7, UR62 ;  /* 0x0000003e00077c02 */ /* 0x000fe20008000f00 */
[----:B------:R-:W-:Y:S10]  /*d170*/  ENDCOLLECTIVE ;  /* 0x000000000000791b */ /* 0x000ff40003800000 */
.L_x_240:
[----:B------:R-:W-:Y:S05]  /*d180*/  BSYNC B1 ;  /* 0x0000000000017941 */ /* 0x000fea0003800000 */
.L_x_239:
[----:B------:R-:W-:Y:S05]  /*d190*/  BRA `(.L_x_241) ;  /* 0xfffffff000207947 */ /* 0x000fea000383ffff */
.L_x_221:
[----:B-1----:R1:W2:Y:S02]  /*d1a0*/  SYNCS.PHASECHK.TRANS64.TRYWAIT P1, [R19+URZ+0x28], R10 ;  /* 0x0000280a130075a7 */ /* 0x0022a4000802017f */
[----:B--2---:R-:W-:Y:S05]  /*d1b0*/  @!P1 NANOSLEEP.SYNCS 0x989680 ;  /* 0x009896800000995d */ /* 0x004fea0003900000 */
[----:B------:R-:W2:Y:S02]  /*d1c0*/  @!P1 SYNCS.PHASECHK.TRANS64 P1, [R19+URZ+0x28], R10 ;  /* 0x0000280a130095a7 */ /* 0x000ea4000802007f */
[----:B--2---:R-:W-:Y:S05]  /*d1d0*/  @!P1 BRA `(.L_x_221) ;  /* 0xfffffffc00f09947 */ /* 0x004fea000383ffff */
[----:B------:R-:W-:Y:S05]  /*d1e0*/  BRA `(.L_x_242) ;  /* 0xfffffff000547947 */ /* 0x000fea000383ffff */
.L_x_230:
[----:B------:R-:W-:Y:S01]  /*d1f0*/  BSSY B0, `(.L_x_243) ;  /* 0x0000006000007945 */ /* 0x000fe20003800000 */
[----:B------:R-:W-:-:S07]  /*d200*/  IMAD.MOV.U32 R7, RZ, RZ, -0x1 ;  /* 0xffffffffff077424 */ /* 0x000fce00078e00ff */
[----:B------:R-:W-:Y:S05]  /*d210*/  WARPSYNC.COLLECTIVE R7, `(.L_x_244) ;  /* 0x00000000070c7348 */ /* 0x000fea0003c00000 */
[----:B------:R-:W-:Y:S02]  /*d220*/  ELECT P1, UR62, PT ;  /* 0x00000000003e782f */ /* 0x000fe40003820000 */
[----:B------:R-:W-:Y:S01]  /*d230*/  MOV R7, UR62 ;  /* 0x0000003e00077c02 */ /* 0x000fe20008000f00 */
[----:B------:R-:W-:Y:S10]  /*d240*/  ENDCOLLECTIVE ;  /* 0x000000000000791b */ /* 0x000ff40003800000 */
.L_x_244:
[----:B------:R-:W-:Y:S05]  /*d250*/  BSYNC B0 ;  /* 0x0000000000007941 */ /* 0x000fea0003800000 */
.L_x_243:
[----:B------:R-:W-:Y:S01]  /*d260*/  PLOP3.LUT P0, PT, P1, PT, PT, 0x80, 0x0 ;  /* 0x000000000000781c */ /* 0x000fe20000f0f070 */
[----:B------:R-:W-:-:S12]  /*d270*/  BRA `(.L_x_245) ;  /* 0xfffffff800a07947 */ /* 0x000fd8000383ffff */
.L_x_234:
[----:B0-----:R0:W1:Y:S02]  /*d280*/  SYNCS.PHASECHK.TRANS64.TRYWAIT P0, [R6+URZ], R3 ;  /* 0x00000003060075a7 */ /* 0x001064000800017f */
[----:B-1----:R-:W-:Y:S05]  /*d290*/  @!P0 NANOSLEEP.SYNCS 0x989680 ;  /* 0x009896800000895d */ /* 0x002fea0003900000 */
[----:B------:R-:W1:Y:S02]  /*d2a0*/  @!P0 SYNCS.PHASECHK.TRANS64 P0, [R6+URZ], R3 ;  /* 0x00000003060085a7 */ /* 0x000e64000800007f */
[----:B-1----:R-:W-:Y:S05]  /*d2b0*/  @!P0 BRA `(.L_x_234) ;  /* 0xfffffffc00f08947 */ /* 0x002fea000383ffff */
[----:B------:R-:W-:Y:S05]  /*d2c0*/  BRA `(.L_x_246) ;  /* 0xfffffff800e07947 */ /* 0x000fea000383ffff */
.L_x_235:
[----:B0-----:R0:W1:Y:S02]  /*d2d0*/  SYNCS.PHASECHK.TRANS64.TRYWAIT P0, [R7+URZ], R4 ;  /* 0x00000004070075a7 */ /* 0x001064000800017f */
[----:B-1----:R-:W-:Y:S05]  /*d2e0*/  @!P0 NANOSLEEP.SYNCS 0x989680 ;  /* 0x009896800000895d */ /* 0x002fea0003900000 */
[----:B------:R-:W1:Y:S02]  /*d2f0*/  @!P0 SYNCS.PHASECHK.TRANS64 P0, [R7+URZ], R4 ;  /* 0x00000004070085a7 */ /* 0x000e64000800007f */
[----:B-1----:R-:W-:Y:S05]  /*d300*/  @!P0 BRA `(.L_x_235) ;  /* 0xfffffffc00f08947 */ /* 0x002fea000383ffff */
[----:B------:R-:W-:Y:S05]  /*d310*/  BRA `(.L_x_247) ;  /* 0xfffffff800f07947 */ /* 0x000fea000383ffff */
.L_x_236:
[----:B0-----:R0:W1:Y:S02]  /*d320*/  SYNCS.PHASECHK.TRANS64.TRYWAIT P0, [R10+URZ], R5 ;  /* 0x000000050a0075a7 */ /* 0x001064000800017f */
[----:B-1----:R-:W-:Y:S05]  /*d330*/  @!P0 NANOSLEEP.SYNCS 0x989680 ;  /* 0x009896800000895d */ /* 0x002fea0003900000 */
[----:B------:R-:W1:Y:S02]  /*d340*/  @!P0 SYNCS.PHASECHK.TRANS64 P0, [R10+URZ], R5 ;  /* 0x000000050a0085a7 */ /* 0x000e64000800007f */
[----:B-1----:R-:W-:Y:S05]  /*d350*/  @!P0 BRA `(.L_x_236) ;  /* 0xfffffffc00f08947 */ /* 0x002fea000383ffff */
[----:B------:R-:W-:Y:S05]  /*d360*/  BRA `(.L_x_248) ;  /* 0xfffffffc00007947 */ /* 0x000fea000383ffff */
.L_x_237:
[----:B-1----:R1:W2:Y:S02]  /*d370*/  SYNCS.PHASECHK.TRANS64.TRYWAIT P0, [R11+URZ], R6 ;  /* 0x000000060b0075a7 */ /* 0x0022a4000800017f */
[----:B--2---:R-:W-:Y:S05]  /*d380*/  @!P0 NANOSLEEP.SYNCS 0x989680 ;  /* 0x009896800000895d */ /* 0x004fea0003900000 */
[----:B------:R-:W2:Y:S02]  /*d390*/  @!P0 SYNCS.PHASECHK.TRANS64 P0, [R11+URZ], R6 ;  /* 0x000000060b0085a7 */ /* 0x000ea4000800007f */
[----:B--2---:R-:W-:Y:S05]  /*d3a0*/  @!P0 BRA `(.L_x_237) ;  /* 0xfffffffc00f08947 */ /* 0x004fea000383ffff */
[----:B------:R-:W-:Y:S05]  /*d3b0*/  BRA `(.L_x_249) ;  /* 0xfffffffc00087947 */ /* 0x000fea000383ffff */
.L_x_250:
[----:B------:R-:W-:-:S00]  /*d3c0*/  BRA `(.L_x_250) ;  /* 0xfffffffc00fc7947 */ /* 0x000fc0000383ffff */
[----:B------:R-:W-:-:S00]  /*d3d0*/  NOP ;  /* 0x0000000000007918 */ /* 0x000fc00000000000 */
        /* <DEDUP_REMOVED lines=10> */
.L_x_251:


//--------------------- .nv.shared._ZN7cutlass13device_kernelINS_4gemm6kernel13GemmUniversalIN4cute5tupleIJiiiiEEENS1_10collective13CollectiveMmaINS1_37MainloopSm90TmaGmmaWarpSpecializedFP8ILi5ENS5_IJNS4_1CILi1EEESB_SB_EEENS1_35KernelTmaWarpSpecializedCooperativeEEENS5_IJNSA_ILi128EEENSA_ILi176EEESF_EEENS_12float_e4m3_tENS5_IJlSB_lEEESI_SJ_NS4_8TiledMMAINS4_8MMA_AtomIJNS4_4SM904GMMA30MMA_64x16x32_F32E4M3E4M3_SS_TNILNSN_7ScaleInE1ELSP_1EEEEEENS4_6LayoutINS5_IJNSA_ILi2EEESB_SB_EEENS5_IJSB_NSA_ILi0EEESV_EEEEENS5_IJNS4_10UnderscoreESY_SY_EEEEENS4_13SM90_TMA_LOADENS4_14ComposedLayoutINS4_7SwizzleILi3ELi4ELi3EEENS4_18smem_ptr_flag_bitsILi8EEENSS_INS5_IJNSA_ILi8EEESF_EEENS5_IJSF_SB_EEEEEEEvNS4_8identityES11_S1B_vS1C_EENS_8epilogue10collective6detail29Sm90TmaWarpSpecializedAdapterINS1F_15DefaultEpilogueISI_SJ_SJ_NS1E_6thread17LinearCombinationISI_Li1EffLNS1J_9ScaleType4KindE0ELNS_15FloatRoundStyleE2ESI_EENS1_15EpilogueDefaultEEEEEvvEEEEvNT_6ParamsE --------------------------
	.section	.nv.shared._ZN7cutlass13device_kernelINS_4gemm6kernel13GemmUniversalIN4cute5tupleIJiiiiEEENS1_10collective13CollectiveMmaINS1_37MainloopSm90TmaGmmaWarpSpecializedFP8ILi5ENS5_IJNS4_1CILi1EEESB_SB_EEENS1_35KernelTmaWarpSpecializedCooperativeEEENS5_IJNSA_ILi128EEENSA_ILi176EEESF_EEENS_12float_e4m3_tENS5_IJlSB_lEEESI_SJ_NS4_8TiledMMAINS4_8MMA_AtomIJNS4_4SM904GMMA30MMA_64x16x32_F32E4M3E4M3_SS_TNILNSN_7ScaleInE1ELSP_1EEEEEENS4_6LayoutINS5_IJNSA_ILi2EEESB_SB_EEENS5_IJSB_NSA_ILi0EEESV_EEEEENS5_IJNS4_10UnderscoreESY_SY_EEEEENS4_13SM90_TMA_LOADENS4_14ComposedLayoutINS4_7SwizzleILi3ELi4ELi3EEENS4_18smem_ptr_flag_bitsILi8EEENSS_INS5_IJNSA_ILi8EEESF_EEENS5_IJSF_SB_EEEEEEEvNS4_8identityES11_S1B_vS1C_EENS_8epilogue10collective6detail29Sm90TmaWarpSpecializedAdapterINS1F_15DefaultEpilogueISI_SJ_SJ_NS1E_6thread17LinearCombinationISI_Li1EffLNS1J_9ScaleType4KindE0ELNS_15FloatRoundStyleE2ESI_EENS1_15EpilogueDefaultEEEEEvvEEEEvNT_6ParamsE,"aw",@nobits
	.sectionflags	@""
	.align	16
	.zero		1024


//--------------------- .nv.shared.reserved.0     --------------------------
	.section	.nv.shared.reserved.0,"aw",@nobits
	.weak		__nv_reservedSMEM_offset_0_alias
	.size		__nv_reservedSMEM_offset_0_alias, 0, 0
	.other		__nv_reservedSMEM_offset_0_alias,@"STO_CUDA_RESERVED_SHARED STV_DEFAULT"
__nv_reservedSMEM_offset_0_alias:
	.zero		0


//--------------------- .nv.global                --------------------------
	.section	.nv.global,"aw",@nobits
.nv.global:
	.type		_ZN40_INTERNAL_2afcde59_4_k_cu_59909062_101734cute1_E,@object
	.size		_ZN40_INTERNAL_2afcde59_4_k_cu_59909062_101734cute1_E,(_ZN40_INTERNAL_2afcde59_4_k_cu_59909062_101734cuda3std3__45__cpo6cbeginE - _ZN40_INTERNAL_2afcde59_4_k_cu_59909062_101734cute1_E)
_ZN40_INTERNAL_2afcde59_4_k_cu_59909062_101734cute1_E:
	.zero		1
	.type		_ZN40_INTERNAL_2afcde59_4_k_cu_59909062_101734cuda3std3__45__cpo6cbeginE,@object
	.size		_ZN40_INTERNAL_2afcde59_4_k_cu_59909062_101734cuda3std3__45__cpo6cbeginE,(_ZN40_INTERNAL_2afcde59_4_k_cu_59909062_101734cuda3std3__48in_placeE - _ZN40_INTERNAL_2afcde59_4_k_cu_59909062_101734cuda3std3__45__cpo6cbeginE)
_ZN40_INTERNAL_2afcde59_4_k_cu_59909062_101734cuda3std3__45__cpo6cbeginE:
	.zero		1
	.type		_ZN40_INTERNAL_2afcde59_4_k_cu_59909062_101734cuda3std3__48in_placeE,@object
	.size		_ZN40_INTERNAL_2afcde59_4_k_cu_59909062_101734cuda3std3__48in_placeE,(_ZN40_INTERNAL_2afcde59_4_k_cu_59909062_101734cuda3std6ranges3__45__cpo9iter_moveE - _ZN40_INTERNAL_2afcde59_4_k_cu_59909062_101734cuda3std3__48in_placeE)
_ZN40_INTERNAL_2afcde59_4_k_cu_59909062_101734cuda3std3__48in_placeE:
	.zero		1
	.type		_ZN40_INTERNAL_2afcde59_4_k_cu_59909062_101734cuda3std6ranges3__45__cpo9iter_moveE,@object
	.size		_ZN40_INTERNAL_2afcde59_4_k_cu_59909062_101734cuda3std6ranges3__45__cpo9iter_moveE,(_ZN40_INTERNAL_2afcde59_4_k_cu_59909062_101734cuda3std3__45__cpo5beginE - _ZN40_INTERNAL_2afcde59_4_k_cu_59909062_101734cuda3std6ranges3__45__cpo9iter_moveE)
_ZN40_INTERNAL_2afcde59_4_k_cu_59909062_101734cuda3std6ranges3__45__cpo9iter_moveE:
	.zero		1
	.type		_ZN40_INTERNAL_2afcde59_4_k_cu_59909062_101734cuda3std3__45__cpo5beginE,@object
	.size		_ZN40_INTERNAL_2afcde59_4_k_cu_59909062_101734cuda3std3__45__cpo5beginE,(_ZN40_INTERNAL_2afcde59_4_k_cu_59909062_101734cuda3std3__442_GLOBAL__N__2afcde59_4_k_cu_59909062_101736ignoreE - _ZN40_INTERNAL_2afcde59_4_k_cu_59909062_101734cuda3std3__45__cpo5beginE)
_ZN40_INTERNAL_2afcde59_4_k_cu_59909062_101734cuda3std3__45__cpo5beginE:
	.zero		1
	.type		_ZN40_INTERNAL_2afcde59_4_k_cu_59909062_101734cuda3std3__442_GLOBAL__N__2afcde59_4_k_cu_59909062_101736ignoreE,@object
	.size		_ZN40_INTERNAL_2afcde59_4_k_cu_59909062_101734cuda3std3__442_GLOBAL__N__2afcde59_4_k_cu_59909062_101736ignoreE,(_ZN40_INTERNAL_2afcde59_4_k_cu_59909062_101734cute7productE - _ZN40_INTERNAL_2afcde59_4_k_cu_59909062_101734cuda3std3__442_GLOBAL__N__2afcde59_4_k_cu_59909062_101736ignoreE)
_ZN40_INTERNAL_2afcde59_4_k_cu_59909062_101734cuda3std3__442_GLOBAL__N__2afcde59_4_k_cu_59909062_101736ignoreE:
	.zero		1
	.type		_ZN40_INTERNAL_2afcde59_4_k_cu_59909062_101734cute7productE,@object
	.size		_ZN40_INTERNAL_2afcde59_4_k_cu_59909062_101734cute7productE,(_ZN40_INTERNAL_2afcde59_4_k_cu_59909062_101734cuda3std3__45__cpo3endE - _ZN40_INTERNAL_2afcde59_4_k_cu_59909062_101734cute7productE)
_ZN40_INTERNAL_2afcde59_4_k_cu_59909062_101734cute7productE:
	.zero		1
	.type		_ZN40_INTERNAL_2afcde59_4_k_cu_59909062_101734cuda3std3__45__cpo3endE,@object
	.size		_ZN40_INTERNAL_2afcde59_4_k_cu_59909062_101734cuda3std3__45__cpo3endE,(_ZN40_INTERNAL_2afcde59_4_k_cu_59909062_101734cuda3std3__419piecewise_constructE - _ZN40_INTERNAL_2afcde59_4_k_cu_59909062_101734cuda3std3__45__cpo3endE)
_ZN40_INTERNAL_2afcde59_4_k_cu_59909062_101734cuda3std3__45__cpo3endE:
	.zero		1
	.type		_ZN40_INTERNAL_2afcde59_4_k_cu_59909062_101734cuda3std3__419piecewise_constructE,@object
	.size		_ZN40_INTERNAL_2afcde59_4_k_cu_59909062_101734cuda3std3__419piecewise_constructE,(_ZN40_INTERNAL_2afcde59_4_k_cu_59909062_101734cuda3std3__45__cpo4cendE - _ZN40_INTERNAL_2afcde59_4_k_cu_59909062_101734cuda3std3__419piecewise_constructE)
_ZN40_INTERNAL_2afcde59_4_k_cu_59909062_101734cuda3std3__419piecewise_constructE:
	.zero		1
	.type		_ZN40_INTERNAL_2afcde59_4_k_cu_59909062_101734cuda3std3__45__cpo4cendE,@object
	.size		_ZN40_INTERNAL_2afcde59_4_k_cu_59909062_101734cuda3std3__45__cpo4cendE,(_ZN40_INTERNAL_2afcde59_4_k_cu_59909062_101734cuda3std6ranges3__45__cpo4swapE - _ZN40_INTERNAL_2afcde59_4_k_cu_59909062_101734cuda3std3__45__cpo4cendE)
_ZN40_INTERNAL_2afcde59_4_k_cu_59909062_101734cuda3std3__45__cpo4cendE:
	.zero		1
	.type		_ZN40_INTERNAL_2afcde59_4_k_cu_59909062_101734cuda3std6ranges3__45__cpo4swapE,@object
	.size		_ZN40_INTERNAL_2afcde59_4_k_cu_59909062_101734cuda3std6ranges3__45__cpo4swapE,(.L_7 - _ZN40_INTERNAL_2afcde59_4_k_cu_59909062_101734cuda3std6ranges3__45__cpo4swapE)
_ZN40_INTERNAL_2afcde59_4_k_cu_59909062_101734cuda3std6ranges3__45__cpo4swapE:
	.zero		1
.L_7:


//--------------------- .nv.constant0._ZN7cutlass13device_kernelINS_4gemm6kernel13GemmUniversalIN4cute5tupleIJiiiiEEENS1_10collective13CollectiveMmaINS1_37MainloopSm90TmaGmmaWarpSpecializedFP8ILi5ENS5_IJNS4_1CILi1EEESB_SB_EEENS1_35KernelTmaWarpSpecializedCooperativeEEENS5_IJNSA_ILi128EEENSA_ILi176EEESF_EEENS_12float_e4m3_tENS5_IJlSB_lEEESI_SJ_NS4_8TiledMMAINS4_8MMA_AtomIJNS4_4SM904GMMA30MMA_64x16x32_F32E4M3E4M3_SS_TNILNSN_7ScaleInE1ELSP_1EEEEEENS4_6LayoutINS5_IJNSA_ILi2EEESB_SB_EEENS5_IJSB_NSA_ILi0EEESV_EEEEENS5_IJNS4_10UnderscoreESY_SY_EEEEENS4_13SM90_TMA_LOADENS4_14ComposedLayoutINS4_7SwizzleILi3ELi4ELi3EEENS4_18smem_ptr_flag_bitsILi8EEENSS_INS5_IJNSA_ILi8EEESF_EEENS5_IJSF_SB_EEEEEEEvNS4_8identityES11_S1B_vS1C_EENS_8epilogue10collective6detail29Sm90TmaWarpSpecializedAdapterINS1F_15DefaultEpilogueISI_SJ_SJ_NS1E_6thread17LinearCombinationISI_Li1EffLNS1J_9ScaleType4KindE0ELNS_15FloatRoundStyleE2ESI_EENS1_15EpilogueDefaultEEEEEvvEEEEvNT_6ParamsE --------------------------
	.section	.nv.constant0._ZN7cutlass13device_kernelINS_4gemm6kernel13GemmUniversalIN4cute5tupleIJiiiiEEENS1_10collective13CollectiveMmaINS1_37MainloopSm90TmaGmmaWarpSpecializedFP8ILi5ENS5_IJNS4_1CILi1EEESB_SB_EEENS1_35KernelTmaWarpSpecializedCooperativeEEENS5_IJNSA_ILi128EEENSA_ILi176EEESF_EEENS_12float_e4m3_tENS5_IJlSB_lEEESI_SJ_NS4_8TiledMMAINS4_8MMA_AtomIJNS4_4SM904GMMA30MMA_64x16x32_F32E4M3E4M3_SS_TNILNSN_7ScaleInE1ELSP_1EEEEEENS4_6LayoutINS5_IJNSA_ILi2EEESB_SB_EEENS5_IJSB_NSA_ILi0EEESV_EEEEENS5_IJNS4_10UnderscoreESY_SY_EEEEENS4_13SM90_TMA_LOADENS4_14ComposedLayoutINS4_7SwizzleILi3ELi4ELi3EEENS4_18smem_ptr_flag_bitsILi8EEENSS_INS5_IJNSA_ILi8EEESF_EEENS5_IJSF_SB_EEEEEEEvNS4_8identityES11_S1B_vS1C_EENS_8epilogue10collective6detail29Sm90TmaWarpSpecializedAdapterINS1F_15DefaultEpilogueISI_SJ_SJ_NS1E_6thread17LinearCombinationISI_Li1EffLNS1J_9ScaleType4KindE0ELNS_15FloatRoundStyleE2ESI_EENS1_15EpilogueDefaultEEEEEvvEEEEvNT_6ParamsE,"a",@progbits
	.sectionflags	@""
	.align	4
.nv.constant0._ZN7cutlass13device_kernelINS_4gemm6kernel13GemmUniversalIN4cute5tupleIJiiiiEEENS1_10collective13CollectiveMmaINS1_37MainloopSm90TmaGmmaWarpSpecializedFP8ILi5ENS5_IJNS4_1CILi1EEESB_SB_EEENS1_35KernelTmaWarpSpecializedCooperativeEEENS5_IJNSA_ILi128EEENSA_ILi176EEESF_EEENS_12float_e4m3_tENS5_IJlSB_lEEESI_SJ_NS4_8TiledMMAINS4_8MMA_AtomIJNS4_4SM904GMMA30MMA_64x16x32_F32E4M3E4M3_SS_TNILNSN_7ScaleInE1ELSP_1EEEEEENS4_6LayoutINS5_IJNSA_ILi2EEESB_SB_EEENS5_IJSB_NSA_ILi0EEESV_EEEEENS5_IJNS4_10UnderscoreESY_SY_EEEEENS4_13SM90_TMA_LOADENS4_14ComposedLayoutINS4_7SwizzleILi3ELi4ELi3EEENS4_18smem_ptr_flag_bitsILi8EEENSS_INS5_IJNSA_ILi8EEESF_EEENS5_IJSF_SB_EEEEEEEvNS4_8identityES11_S1B_vS1C_EENS_8epilogue10collective6detail29Sm90TmaWarpSpecializedAdapterINS1F_15DefaultEpilogueISI_SJ_SJ_NS1E_6thread17LinearCombinationISI_Li1EffLNS1J_9ScaleType4KindE0ELNS_15FloatRoundStyleE2ESI_EENS1_15EpilogueDefaultEEEEEvvEEEEvNT_6ParamsE:
	.zero		1664


//--------------------- SYMBOLS --------------------------

	.type		.nv.reservedSmem.offset0,@object
	.size		.nv.reservedSmem.offset0,0x4
